	.target	sm_100a

	.elftype	@"ET_EXEC"


//--------------------- .note.nv.tkinfo           --------------------------
	.section	.note.nv.tkinfo,"",@"SHT_NOTE"
	.sectionflags	@"SHF_NOTE_NV_TKINFO"
	.tkinfo
        /*0018*/ 	.word	0x00000002
        /*0030*/ 	.string	""
        /*0030*/ 	.string	"ptxas"
        /*0030*/ 	.string	"Cuda compilation tools, release 13.0, V13.0.88"
        /*0030*/ 	.string	"Build cuda_13.0.r13.0/compiler.36424714_0"
        /*0030*/ 	.string	"-arch sm_100a -m 64 "



//--------------------- .note.nv.cuinfo           --------------------------
	.section	.note.nv.cuinfo,"",@"SHT_NOTE"
	.sectionflags	@"SHF_NOTE_NV_CUINFO"
        /*0018*/ 	.short	0x0002
        /*001a*/ 	.short	0x0064
        /*001c*/ 	.short	0x0082
	.zero		2


//--------------------- .nv.info                  --------------------------
	.section	.nv.info,"",@"SHT_CUDA_INFO"
	.align	4


	//----- nvinfo : EIATTR_REGCOUNT
	.align		4
        /*0000*/ 	.byte	0x04, 0x2f
        /*0002*/ 	.short	(.L_12 - .L_11)
	.align		4
.L_11:
        /*0004*/ 	.word	index@(_ZN7cutlass13device_kernelIN5flash11enable_sm90INS1_16FlashAttnFwdSm90INS1_25CollectiveMainloopFwdSm90ILi2EN4cute5tupleIJNS5_1CILi1EEES8_S8_EEENS6_IJNS7_ILi128EEESA_SA_EEELi128ENS_10bfloat16_tEfNS_4arch4Sm90ELb1ELb0ELb1ELb1ELb1ELb1ELb0ELb1ELb1ELb1ELb0ELb0EEENS1_21CollectiveEpilogueFwdISB_S9_SC_SE_Li256ELb1ELb1ELb0ELb0EEENS1_36VarlenDynamicPersistentTileSchedulerILi128ELi128ELi256ELi128ELb0ELb1ELb1ELb1ELb1ELb1EEEEEEEEEvNT_6ParamsE)
        /*0008*/ 	.word	0x00000004


	//----- nvinfo : EIATTR_FRAME_SIZE
	.align		4
.L_12:
        /*000c*/ 	.byte	0x04, 0x11
        /*000e*/ 	.short	(.L_14 - .L_13)
	.align		4
.L_13:
        /*0010*/ 	.word	index@(_ZN7cutlass13device_kernelIN5flash11enable_sm90INS1_16FlashAttnFwdSm90INS1_25CollectiveMainloopFwdSm90ILi2EN4cute5tupleIJNS5_1CILi1EEES8_S8_EEENS6_IJNS7_ILi128EEESA_SA_EEELi128ENS_10bfloat16_tEfNS_4arch4Sm90ELb1ELb0ELb1ELb1ELb1ELb1ELb0ELb1ELb1ELb1ELb0ELb0EEENS1_21CollectiveEpilogueFwdISB_S9_SC_SE_Li256ELb1ELb1ELb0ELb0EEENS1_36VarlenDynamicPersistentTileSchedulerILi128ELi128ELi256ELi128ELb0ELb1ELb1ELb1ELb1ELb1EEEEEEEEEvNT_6ParamsE)
        /*0014*/ 	.word	0x00000000


	//----- nvinfo : EIATTR_REGCOUNT
	.align		4
.L_14:
        /*0018*/ 	.byte	0x04, 0x2f
        /*001a*/ 	.short	(.L_16 - .L_15)
	.align		4
.L_15:
        /*001c*/ 	.word	index@(_ZN7cutlass13device_kernelIN5flash11enable_sm90INS1_16FlashAttnFwdSm90INS1_25CollectiveMainloopFwdSm90ILi2EN4cute5tupleIJNS5_1CILi1EEES8_S8_EEENS6_IJNS7_ILi128EEESA_SA_EEELi128ENS_10bfloat16_tEfNS_4arch4Sm90ELb1ELb0ELb1ELb1ELb1ELb0ELb0ELb1ELb1ELb1ELb0ELb0EEENS1_21CollectiveEpilogueFwdISB_S9_SC_SE_Li256ELb1ELb1ELb0ELb0EEENS1_36VarlenDynamicPersistentTileSchedulerILi128ELi128ELi256ELi128ELb0ELb1ELb1ELb1ELb1ELb1EEEEEEEEEvNT_6ParamsE)
        /*0020*/ 	.word	0x00000004


	//----- nvinfo : EIATTR_FRAME_SIZE
	.align		4
.L_16:
        /*0024*/ 	.byte	0x04, 0x11
        /*0026*/ 	.short	(.L_18 - .L_17)
	.align		4
.L_17:
        /*0028*/ 	.word	index@(_ZN7cutlass13device_kernelIN5flash11enable_sm90INS1_16FlashAttnFwdSm90INS1_25CollectiveMainloopFwdSm90ILi2EN4cute5tupleIJNS5_1CILi1EEES8_S8_EEENS6_IJNS7_ILi128EEESA_SA_EEELi128ENS_10bfloat16_tEfNS_4arch4Sm90ELb1ELb0ELb1ELb1ELb1ELb0ELb0ELb1ELb1ELb1ELb0ELb0EEENS1_21CollectiveEpilogueFwdISB_S9_SC_SE_Li256ELb1ELb1ELb0ELb0EEENS1_36VarlenDynamicPersistentTileSchedulerILi128ELi128ELi256ELi128ELb0ELb1ELb1ELb1ELb1ELb1EEEEEEEEEvNT_6ParamsE)
        /*002c*/ 	.word	0x00000000


	//----- nvinfo : EIATTR_REGCOUNT
	.align		4
.L_18:
        /*0030*/ 	.byte	0x04, 0x2f
        /*0032*/ 	.short	(.L_20 - .L_19)
	.align		4
.L_19:
        /*0034*/ 	.word	index@(_ZN7cutlass13device_kernelIN5flash11enable_sm90INS1_16FlashAttnFwdSm90INS1_25CollectiveMainloopFwdSm90ILi2EN4cute5tupleIJNS5_1CILi1EEES8_S8_EEENS6_IJNS7_ILi128EEESA_SA_EEELi128ENS_10bfloat16_tEfNS_4arch4Sm90ELb1ELb0ELb1ELb0ELb1ELb0ELb0ELb1ELb1ELb1ELb0ELb0EEENS1_21CollectiveEpilogueFwdISB_S9_SC_SE_Li256ELb0ELb1ELb0ELb0EEENS1_30DynamicPersistentTileSchedulerILi256ELi128ELb0ELb1ELb1EEEEEEEEEvNT_6ParamsE)
        /*0038*/ 	.word	0x00000004


	//----- nvinfo : EIATTR_FRAME_SIZE
	.align		4
.L_20:
        /*003c*/ 	.byte	0x04, 0x11
        /*003e*/ 	.short	(.L_22 - .L_21)
	.align		4
.L_21:
        /*0040*/ 	.word	index@(_ZN7cutlass13device_kernelIN5flash11enable_sm90INS1_16FlashAttnFwdSm90INS1_25CollectiveMainloopFwdSm90ILi2EN4cute5tupleIJNS5_1CILi1EEES8_S8_EEENS6_IJNS7_ILi128EEESA_SA_EEELi128ENS_10bfloat16_tEfNS_4arch4Sm90ELb1ELb0ELb1ELb0ELb1ELb0ELb0ELb1ELb1ELb1ELb0ELb0EEENS1_21CollectiveEpilogueFwdISB_S9_SC_SE_Li256ELb0ELb1ELb0ELb0EEENS1_30DynamicPersistentTileSchedulerILi256ELi128ELb0ELb1ELb1EEEEEEEEEvNT_6ParamsE)
        /*0044*/ 	.word	0x00000000


	//----- nvinfo : EIATTR_REGCOUNT
	.align		4
.L_22:
        /*0048*/ 	.byte	0x04, 0x2f
        /*004a*/ 	.short	(.L_24 - .L_23)
	.align		4
.L_23:
        /*004c*/ 	.word	index@(_ZN7cutlass13device_kernelIN5flash11enable_sm90INS1_16FlashAttnFwdSm90INS1_25CollectiveMainloopFwdSm90ILi2EN4cute5tupleIJNS5_1CILi1EEES8_S8_EEENS6_IJNS7_ILi128EEESA_SA_EEELi128ENS_10bfloat16_tEfNS_4arch4Sm90ELb0ELb1ELb1ELb1ELb1ELb1ELb0ELb1ELb1ELb1ELb0ELb0EEENS1_21CollectiveEpilogueFwdISB_S9_SC_SE_Li256ELb1ELb1ELb0ELb0EEENS1_36VarlenDynamicPersistentTileSchedulerILi128ELi128ELi256ELi128ELb0ELb1ELb1ELb1ELb0ELb1EEEEEEEEEvNT_6ParamsE)
        /*0050*/ 	.word	0x00000004


	//----- nvinfo : EIATTR_FRAME_SIZE
	.align		4
.L_24:
        /*0054*/ 	.byte	0x04, 0x11
        /*0056*/ 	.short	(.L_26 - .L_25)
	.align		4
.L_25:
        /*0058*/ 	.word	index@(_ZN7cutlass13device_kernelIN5flash11enable_sm90INS1_16FlashAttnFwdSm90INS1_25CollectiveMainloopFwdSm90ILi2EN4cute5tupleIJNS5_1CILi1EEES8_S8_EEENS6_IJNS7_ILi128EEESA_SA_EEELi128ENS_10bfloat16_tEfNS_4arch4Sm90ELb0ELb1ELb1ELb1ELb1ELb1ELb0ELb1ELb1ELb1ELb0ELb0EEENS1_21CollectiveEpilogueFwdISB_S9_SC_SE_Li256ELb1ELb1ELb0ELb0EEENS1_36VarlenDynamicPersistentTileSchedulerILi128ELi128ELi256ELi128ELb0ELb1ELb1ELb1ELb0ELb1EEEEEEEEEvNT_6ParamsE)
        /*005c*/ 	.word	0x00000000


	//----- nvinfo : EIATTR_REGCOUNT
	.align		4
.L_26:
        /*0060*/ 	.byte	0x04, 0x2f
        /*0062*/ 	.short	(.L_28 - .L_27)
	.align		4
.L_27:
        /*0064*/ 	.word	index@(_ZN7cutlass13device_kernelIN5flash11enable_sm90INS1_16FlashAttnFwdSm90INS1_25CollectiveMainloopFwdSm90ILi2EN4cute5tupleIJNS5_1CILi1EEES8_S8_EEENS6_IJNS7_ILi128EEESA_SA_EEELi128ENS_10bfloat16_tEfNS_4arch4Sm90ELb0ELb1ELb1ELb1ELb1ELb0ELb0ELb1ELb1ELb1ELb0ELb0EEENS1_21CollectiveEpilogueFwdISB_S9_SC_SE_Li256ELb1ELb1ELb0ELb0EEENS1_36VarlenDynamicPersistentTileSchedulerILi128ELi128ELi256ELi128ELb0ELb1ELb1ELb1ELb0ELb1EEEEEEEEEvNT_6ParamsE)
        /*0068*/ 	.word	0x00000004


	//----- nvinfo : EIATTR_FRAME_SIZE
	.align		4
.L_28:
        /*006c*/ 	.byte	0x04, 0x11
        /*006e*/ 	.short	(.L_30 - .L_29)
	.align		4
.L_29:
        /*0070*/ 	.word	index@(_ZN7cutlass13device_kernelIN5flash11enable_sm90INS1_16FlashAttnFwdSm90INS1_25CollectiveMainloopFwdSm90ILi2EN4cute5tupleIJNS5_1CILi1EEES8_S8_EEENS6_IJNS7_ILi128EEESA_SA_EEELi128ENS_10bfloat16_tEfNS_4arch4Sm90ELb0ELb1ELb1ELb1ELb1ELb0ELb0ELb1ELb1ELb1ELb0ELb0EEENS1_21CollectiveEpilogueFwdISB_S9_SC_SE_Li256ELb1ELb1ELb0ELb0EEENS1_36VarlenDynamicPersistentTileSchedulerILi128ELi128ELi256ELi128ELb0ELb1ELb1ELb1ELb0ELb1EEEEEEEEEvNT_6ParamsE)
        /*0074*/ 	.word	0x00000000


	//----- nvinfo : EIATTR_REGCOUNT
	.align		4
.L_30:
        /*0078*/ 	.byte	0x04, 0x2f
        /*007a*/ 	.short	(.L_32 - .L_31)
	.align		4
.L_31:
        /*007c*/ 	.word	index@(_ZN7cutlass13device_kernelIN5flash11enable_sm90INS1_16FlashAttnFwdSm90INS1_25CollectiveMainloopFwdSm90ILi2EN4cute5tupleIJNS5_1CILi1EEES8_S8_EEENS6_IJNS7_ILi128EEESA_SA_EEELi128ENS_10bfloat16_tEfNS_4arch4Sm90ELb0ELb1ELb1ELb0ELb1ELb0ELb0ELb1ELb1ELb1ELb0ELb0EEENS1_21CollectiveEpilogueFwdISB_S9_SC_SE_Li256ELb0ELb1ELb0ELb0EEENS1_30DynamicPersistentTileSchedulerILi256ELi128ELb0ELb1ELb1EEEEEEEEEvNT_6ParamsE)
        /*0080*/ 	.word	0x00000004


	//----- nvinfo : EIATTR_FRAME_SIZE
	.align		4
.L_32:
        /*0084*/ 	.byte	0x04, 0x11
        /*0086*/ 	.short	(.L_34 - .L_33)
	.align		4
.L_33:
        /*0088*/ 	.word	index@(_ZN7cutlass13device_kernelIN5flash11enable_sm90INS1_16FlashAttnFwdSm90INS1_25CollectiveMainloopFwdSm90ILi2EN4cute5tupleIJNS5_1CILi1EEES8_S8_EEENS6_IJNS7_ILi128EEESA_SA_EEELi128ENS_10bfloat16_tEfNS_4arch4Sm90ELb0ELb1ELb1ELb0ELb1ELb0ELb0ELb1ELb1ELb1ELb0ELb0EEENS1_21CollectiveEpilogueFwdISB_S9_SC_SE_Li256ELb0ELb1ELb0ELb0EEENS1_30DynamicPersistentTileSchedulerILi256ELi128ELb0ELb1ELb1EEEEEEEEEvNT_6ParamsE)
        /*008c*/ 	.word	0x00000000


	//----- nvinfo : EIATTR_REGCOUNT
	.align		4
.L_34:
        /*0090*/ 	.byte	0x04, 0x2f
        /*0092*/ 	.short	(.L_36 - .L_35)
	.align		4
.L_35:
        /*0094*/ 	.word	index@(_ZN7cutlass13device_kernelIN5flash11enable_sm90INS1_16FlashAttnFwdSm90INS1_25CollectiveMainloopFwdSm90ILi2EN4cute5tupleIJNS5_1CILi1EEES8_S8_EEENS6_IJNS7_ILi128EEESA_SA_EEELi128ENS_10bfloat16_tEfNS_4arch4Sm90ELb0ELb0ELb1ELb1ELb1ELb1ELb0ELb1ELb1ELb1ELb0ELb0EEENS1_21CollectiveEpilogueFwdISB_S9_SC_SE_Li256ELb1ELb1ELb0ELb0EEENS1_36VarlenDynamicPersistentTileSchedulerILi128ELi128ELi256ELi128ELb0ELb1ELb1ELb0ELb1ELb1EEEEEEEEEvNT_6ParamsE)
        /*0098*/ 	.word	0x00000004


	//----- nvinfo : EIATTR_FRAME_SIZE
	.align		4
.L_36:
        /*009c*/ 	.byte	0x04, 0x11
        /*009e*/ 	.short	(.L_38 - .L_37)
	.align		4
.L_37:
        /*00a0*/ 	.word	index@(_ZN7cutlass13device_kernelIN5flash11enable_sm90INS1_16FlashAttnFwdSm90INS1_25CollectiveMainloopFwdSm90ILi2EN4cute5tupleIJNS5_1CILi1EEES8_S8_EEENS6_IJNS7_ILi128EEESA_SA_EEELi128ENS_10bfloat16_tEfNS_4arch4Sm90ELb0ELb0ELb1ELb1ELb1ELb1ELb0ELb1ELb1ELb1ELb0ELb0EEENS1_21CollectiveEpilogueFwdISB_S9_SC_SE_Li256ELb1ELb1ELb0ELb0EEENS1_36VarlenDynamicPersistentTileSchedulerILi128ELi128ELi256ELi128ELb0ELb1ELb1ELb0ELb1ELb1EEEEEEEEEvNT_6ParamsE)
        /*00a4*/ 	.word	0x00000000


	//----- nvinfo : EIATTR_REGCOUNT
	.align		4
.L_38:
        /*00a8*/ 	.byte	0x04, 0x2f
        /*00aa*/ 	.short	(.L_40 - .L_39)
	.align		4
.L_39:
        /*00ac*/ 	.word	index@(_ZN7cutlass13device_kernelIN5flash11enable_sm90INS1_16FlashAttnFwdSm90INS1_25CollectiveMainloopFwdSm90ILi2EN4cute5tupleIJNS5_1CILi1EEES8_S8_EEENS6_IJNS7_ILi128EEESA_SA_EEELi128ENS_10bfloat16_tEfNS_4arch4Sm90ELb0ELb0ELb1ELb1ELb1ELb0ELb0ELb1ELb1ELb1ELb0ELb0EEENS1_21CollectiveEpilogueFwdISB_S9_SC_SE_Li256ELb1ELb1ELb0ELb0EEENS1_36VarlenDynamicPersistentTileSchedulerILi128ELi128ELi256ELi128ELb0ELb1ELb1ELb0ELb1ELb1EEEEEEEEEvNT_6ParamsE)
        /*00b0*/ 	.word	0x00000004


	//----- nvinfo : EIATTR_FRAME_SIZE
	.align		4
.L_40:
        /*00b4*/ 	.byte	0x04, 0x11
        /*00b6*/ 	.short	(.L_42 - .L_41)
	.align		4
.L_41:
        /*00b8*/ 	.word	index@(_ZN7cutlass13device_kernelIN5flash11enable_sm90INS1_16FlashAttnFwdSm90INS1_25CollectiveMainloopFwdSm90ILi2EN4cute5tupleIJNS5_1CILi1EEES8_S8_EEENS6_IJNS7_ILi128EEESA_SA_EEELi128ENS_10bfloat16_tEfNS_4arch4Sm90ELb0ELb0ELb1ELb1ELb1ELb0ELb0ELb1ELb1ELb1ELb0ELb0EEENS1_21CollectiveEpilogueFwdISB_S9_SC_SE_Li256ELb1ELb1ELb0ELb0EEENS1_36VarlenDynamicPersistentTileSchedulerILi128ELi128ELi256ELi128ELb0ELb1ELb1ELb0ELb1ELb1EEEEEEEEEvNT_6ParamsE)
        /*00bc*/ 	.word	0x00000000


	//----- nvinfo : EIATTR_REGCOUNT
	.align		4
.L_42:
        /*00c0*/ 	.byte	0x04, 0x2f
        /*00c2*/ 	.short	(.L_44 - .L_43)
	.align		4
.L_43:
        /*00c4*/ 	.word	index@(_ZN7cutlass13device_kernelIN5flash11enable_sm90INS1_16FlashAttnFwdSm90INS1_25CollectiveMainloopFwdSm90ILi2EN4cute5tupleIJNS5_1CILi1EEES8_S8_EEENS6_IJNS7_ILi128EEESA_SA_EEELi128ENS_10bfloat16_tEfNS_4arch4Sm90ELb0ELb0ELb1ELb0ELb1ELb0ELb0ELb1ELb1ELb1ELb0ELb0EEENS1_21CollectiveEpilogueFwdISB_S9_SC_SE_Li256ELb0ELb1ELb0ELb0EEENS1_29StaticPersistentTileSchedulerILb0EEEEEEEEEvNT_6ParamsE)
        /*00c8*/ 	.word	0x00000004


	//----- nvinfo : EIATTR_FRAME_SIZE
	.align		4
.L_44:
        /*00cc*/ 	.byte	0x04, 0x11
        /*00ce*/ 	.short	(.L_46 - .L_45)
	.align		4
.L_45:
        /*00d0*/ 	.word	index@(_ZN7cutlass13device_kernelIN5flash11enable_sm90INS1_16FlashAttnFwdSm90INS1_25CollectiveMainloopFwdSm90ILi2EN4cute5tupleIJNS5_1CILi1EEES8_S8_EEENS6_IJNS7_ILi128EEESA_SA_EEELi128ENS_10bfloat16_tEfNS_4arch4Sm90ELb0ELb0ELb1ELb0ELb1ELb0ELb0ELb1ELb1ELb1ELb0ELb0EEENS1_21CollectiveEpilogueFwdISB_S9_SC_SE_Li256ELb0ELb1ELb0ELb0EEENS1_29StaticPersistentTileSchedulerILb0EEEEEEEEEvNT_6ParamsE)
        /*00d4*/ 	.word	0x00000000


	//----- nvinfo : EIATTR_MIN_STACK_SIZE
	.align		4
.L_46:
        /*00d8*/ 	.byte	0x04, 0x12
        /*00da*/ 	.short	(.L_48 - .L_47)
	.align		4
.L_47:
        /*00dc*/ 	.word	index@(_ZN7cutlass13device_kernelIN5flash11enable_sm90INS1_16FlashAttnFwdSm90INS1_25CollectiveMainloopFwdSm90ILi2EN4cute5tupleIJNS5_1CILi1EEES8_S8_EEENS6_IJNS7_ILi128EEESA_SA_EEELi128ENS_10bfloat16_tEfNS_4arch4Sm90ELb0ELb0ELb1ELb0ELb1ELb0ELb0ELb1ELb1ELb1ELb0ELb0EEENS1_21CollectiveEpilogueFwdISB_S9_SC_SE_Li256ELb0ELb1ELb0ELb0EEENS1_29StaticPersistentTileSchedulerILb0EEEEEEEEEvNT_6ParamsE)
        /*00e0*/ 	.word	0x00000000


	//----- nvinfo : EIATTR_MIN_STACK_SIZE
	.align		4
.L_48:
        /*00e4*/ 	.byte	0x04, 0x12
        /*00e6*/ 	.short	(.L_50 - .L_49)
	.align		4
.L_49:
        /*00e8*/ 	.word	index@(_ZN7cutlass13device_kernelIN5flash11enable_sm90INS1_16FlashAttnFwdSm90INS1_25CollectiveMainloopFwdSm90ILi2EN4cute5tupleIJNS5_1CILi1EEES8_S8_EEENS6_IJNS7_ILi128EEESA_SA_EEELi128ENS_10bfloat16_tEfNS_4arch4Sm90ELb0ELb0ELb1ELb1ELb1ELb0ELb0ELb1ELb1ELb1ELb0ELb0EEENS1_21CollectiveEpilogueFwdISB_S9_SC_SE_Li256ELb1ELb1ELb0ELb0EEENS1_36VarlenDynamicPersistentTileSchedulerILi128ELi128ELi256ELi128ELb0ELb1ELb1ELb0ELb1ELb1EEEEEEEEEvNT_6ParamsE)
        /*00ec*/ 	.word	0x00000000


	//----- nvinfo : EIATTR_MIN_STACK_SIZE
	.align		4
.L_50:
        /*00f0*/ 	.byte	0x04, 0x12
        /*00f2*/ 	.short	(.L_52 - .L_51)
	.align		4
.L_51:
        /*00f4*/ 	.word	index@(_ZN7cutlass13device_kernelIN5flash11enable_sm90INS1_16FlashAttnFwdSm90INS1_25CollectiveMainloopFwdSm90ILi2EN4cute5tupleIJNS5_1CILi1EEES8_S8_EEENS6_IJNS7_ILi128EEESA_SA_EEELi128ENS_10bfloat16_tEfNS_4arch4Sm90ELb0ELb0ELb1ELb1ELb1ELb1ELb0ELb1ELb1ELb1ELb0ELb0EEENS1_21CollectiveEpilogueFwdISB_S9_SC_SE_Li256ELb1ELb1ELb0ELb0EEENS1_36VarlenDynamicPersistentTileSchedulerILi128ELi128ELi256ELi128ELb0ELb1ELb1ELb0ELb1ELb1EEEEEEEEEvNT_6ParamsE)
        /*00f8*/ 	.word	0x00000000


	//----- nvinfo : EIATTR_MIN_STACK_SIZE
	.align		4
.L_52:
        /*00fc*/ 	.byte	0x04, 0x12
        /*00fe*/ 	.short	(.L_54 - .L_53)
	.align		4
.L_53:
        /*0100*/ 	.word	index@(_ZN7cutlass13device_kernelIN5flash11enable_sm90INS1_16FlashAttnFwdSm90INS1_25CollectiveMainloopFwdSm90ILi2EN4cute5tupleIJNS5_1CILi1EEES8_S8_EEENS6_IJNS7_ILi128EEESA_SA_EEELi128ENS_10bfloat16_tEfNS_4arch4Sm90ELb0ELb1ELb1ELb0ELb1ELb0ELb0ELb1ELb1ELb1ELb0ELb0EEENS1_21CollectiveEpilogueFwdISB_S9_SC_SE_Li256ELb0ELb1ELb0ELb0EEENS1_30DynamicPersistentTileSchedulerILi256ELi128ELb0ELb1ELb1EEEEEEEEEvNT_6ParamsE)
        /*0104*/ 	.word	0x00000000


	//----- nvinfo : EIATTR_MIN_STACK_SIZE
	.align		4
.L_54:
        /*0108*/ 	.byte	0x04, 0x12
        /*010a*/ 	.short	(.L_56 - .L_55)
	.align		4
.L_55:
        /*010c*/ 	.word	index@(_ZN7cutlass13device_kernelIN5flash11enable_sm90INS1_16FlashAttnFwdSm90INS1_25CollectiveMainloopFwdSm90ILi2EN4cute5tupleIJNS5_1CILi1EEES8_S8_EEENS6_IJNS7_ILi128EEESA_SA_EEELi128ENS_10bfloat16_tEfNS_4arch4Sm90ELb0ELb1ELb1ELb1ELb1ELb0ELb0ELb1ELb1ELb1ELb0ELb0EEENS1_21CollectiveEpilogueFwdISB_S9_SC_SE_Li256ELb1ELb1ELb0ELb0EEENS1_36VarlenDynamicPersistentTileSchedulerILi128ELi128ELi256ELi128ELb0ELb1ELb1ELb1ELb0ELb1EEEEEEEEEvNT_6ParamsE)
        /*0110*/ 	.word	0x00000000


	//----- nvinfo : EIATTR_MIN_STACK_SIZE
	.align		4
.L_56:
        /*0114*/ 	.byte	0x04, 0x12
        /*0116*/ 	.short	(.L_58 - .L_57)
	.align		4
.L_57:
        /*0118*/ 	.word	index@(_ZN7cutlass13device_kernelIN5flash11enable_sm90INS1_16FlashAttnFwdSm90INS1_25CollectiveMainloopFwdSm90ILi2EN4cute5tupleIJNS5_1CILi1EEES8_S8_EEENS6_IJNS7_ILi128EEESA_SA_EEELi128ENS_10bfloat16_tEfNS_4arch4Sm90ELb0ELb1ELb1ELb1ELb1ELb1ELb0ELb1ELb1ELb1ELb0ELb0EEENS1_21CollectiveEpilogueFwdISB_S9_SC_SE_Li256ELb1ELb1ELb0ELb0EEENS1_36VarlenDynamicPersistentTileSchedulerILi128ELi128ELi256ELi128ELb0ELb1ELb1ELb1ELb0ELb1EEEEEEEEEvNT_6ParamsE)
        /*011c*/ 	.word	0x00000000


	//----- nvinfo : EIATTR_MIN_STACK_SIZE
	.align		4
.L_58:
        /*0120*/ 	.byte	0x04, 0x12
        /*0122*/ 	.short	(.L_60 - .L_59)
	.align		4
.L_59:
        /*0124*/ 	.word	index@(_ZN7cutlass13device_kernelIN5flash11enable_sm90INS1_16FlashAttnFwdSm90INS1_25CollectiveMainloopFwdSm90ILi2EN4cute5tupleIJNS5_1CILi1EEES8_S8_EEENS6_IJNS7_ILi128EEESA_SA_EEELi128ENS_10bfloat16_tEfNS_4arch4Sm90ELb1ELb0ELb1ELb0ELb1ELb0ELb0ELb1ELb1ELb1ELb0ELb0EEENS1_21CollectiveEpilogueFwdISB_S9_SC_SE_Li256ELb0ELb1ELb0ELb0EEENS1_30DynamicPersistentTileSchedulerILi256ELi128ELb0ELb1ELb1EEEEEEEEEvNT_6ParamsE)
        /*0128*/ 	.word	0x00000000


	//----- nvinfo : EIATTR_MIN_STACK_SIZE
	.align		4
.L_60:
        /*012c*/ 	.byte	0x04, 0x12
        /*012e*/ 	.short	(.L_62 - .L_61)
	.align		4
.L_61:
        /*0130*/ 	.word	index@(_ZN7cutlass13device_kernelIN5flash11enable_sm90INS1_16FlashAttnFwdSm90INS1_25CollectiveMainloopFwdSm90ILi2EN4cute5tupleIJNS5_1CILi1EEES8_S8_EEENS6_IJNS7_ILi128EEESA_SA_EEELi128ENS_10bfloat16_tEfNS_4arch4Sm90ELb1ELb0ELb1ELb1ELb1ELb0ELb0ELb1ELb1ELb1ELb0ELb0EEENS1_21CollectiveEpilogueFwdISB_S9_SC_SE_Li256ELb1ELb1ELb0ELb0EEENS1_36VarlenDynamicPersistentTileSchedulerILi128ELi128ELi256ELi128ELb0ELb1ELb1ELb1ELb1ELb1EEEEEEEEEvNT_6ParamsE)
        /*0134*/ 	.word	0x00000000


	//----- nvinfo : EIATTR_MIN_STACK_SIZE
	.align		4
.L_62:
        /*0138*/ 	.byte	0x04, 0x12
        /*013a*/ 	.short	(.L_64 - .L_63)
	.align		4
.L_63:
        /*013c*/ 	.word	index@(_ZN7cutlass13device_kernelIN5flash11enable_sm90INS1_16FlashAttnFwdSm90INS1_25CollectiveMainloopFwdSm90ILi2EN4cute5tupleIJNS5_1CILi1EEES8_S8_EEENS6_IJNS7_ILi128EEESA_SA_EEELi128ENS_10bfloat16_tEfNS_4arch4Sm90ELb1ELb0ELb1ELb1ELb1ELb1ELb0ELb1ELb1ELb1ELb0ELb0EEENS1_21CollectiveEpilogueFwdISB_S9_SC_SE_Li256ELb1ELb1ELb0ELb0EEENS1_36VarlenDynamicPersistentTileSchedulerILi128ELi128ELi256ELi128ELb0ELb1ELb1ELb1ELb1ELb1EEEEEEEEEvNT_6ParamsE)
        /*0140*/ 	.word	0x00000000
.L_64:


//--------------------- .nv.compat                --------------------------
	.section	.nv.compat,"",@"SHT_CUDA_COMPAT_INFO"
	.align	4
        /*0000*/ 	.byte	0x02, 0x09, 0x01, 0x00, 0x02, 0x02, 0x01, 0x00, 0x02, 0x05, 0x05, 0x00, 0x03, 0x07, 0x01, 0x01
        /*0010*/ 	.byte	0x02, 0x03, 0x00, 0x00, 0x02, 0x06, 0x01, 0x00, 0x04, 0x0b, 0x08, 0x00, 0x09, 0x00, 0x00, 0x00
        /*0020*/ 	.byte	0x00, 0x00, 0x00, 0x00


//--------------------- .nv.info._ZN7cutlass13device_kernelIN5flash11enable_sm90INS1_16FlashAttnFwdSm90INS1_25CollectiveMainloopFwdSm90ILi2EN4cute5tupleIJNS5_1CILi1EEES8_S8_EEENS6_IJNS7_ILi128EEESA_SA_EEELi128ENS_10bfloat16_tEfNS_4arch4Sm90ELb0ELb0ELb1ELb0ELb1ELb0ELb0ELb1ELb1ELb1ELb0ELb0EEENS1_21CollectiveEpilogueFwdISB_S9_SC_SE_Li256ELb0ELb1ELb0ELb0EEENS1_29StaticPersistentTileSchedulerILb0EEEEEEEEEvNT_6ParamsE --------------------------
	.section	.nv.info._ZN7cutlass13device_kernelIN5flash11enable_sm90INS1_16FlashAttnFwdSm90INS1_25CollectiveMainloopFwdSm90ILi2EN4cute5tupleIJNS5_1CILi1EEES8_S8_EEENS6_IJNS7_ILi128EEESA_SA_EEELi128ENS_10bfloat16_tEfNS_4arch4Sm90ELb0ELb0ELb1ELb0ELb1ELb0ELb0ELb1ELb1ELb1ELb0ELb0EEENS1_21CollectiveEpilogueFwdISB_S9_SC_SE_Li256ELb0ELb1ELb0ELb0EEENS1_29StaticPersistentTileSchedulerILb0EEEEEEEEEvNT_6ParamsE,"",@"SHT_CUDA_INFO"
	.sectionflags	@""
	.align	4


	//----- nvinfo : EIATTR_CUDA_API_VERSION
	.align		4
        /*0000*/ 	.byte	0x04, 0x37
        /*0002*/ 	.short	(.L_66 - .L_65)
.L_65:
        /*0004*/ 	.word	0x00000082


	//----- nvinfo : EIATTR_KPARAM_INFO
	.align		4
.L_66:
        /*0008*/ 	.byte	0x04, 0x17
        /*000a*/ 	.short	(.L_68 - .L_67)
.L_67:
        /*000c*/ 	.word	0x00000000
        /*0010*/ 	.short	0x0000
        /*0012*/ 	.short	0x0000
        /*0014*/ 	.byte	0x00, 0xf0, 0x01, 0x28


	//----- nvinfo : EIATTR_SPARSE_MMA_MASK
	.align		4
.L_68:
        /*0018*/ 	.byte	0x03, 0x50
        /*001a*/ 	.short	0x0000


	//----- nvinfo : EIATTR_MAXREG_COUNT
	.align		4
        /*001c*/ 	.byte	0x03, 0x1b
        /*001e*/ 	.short	0x00a8


	//----- nvinfo : EIATTR_MERCURY_ISA_VERSION
	.align		4
        /*0020*/ 	.byte	0x03, 0x5f
        /*0022*/ 	.short	0x0101


	//----- nvinfo : EIATTR_VRC_CTA_INIT_COUNT
	.align		4
        /*0024*/ 	.byte	0x02, 0x4a
	.zero		1
	.zero		1


	//----- nvinfo : EIATTR_EXIT_INSTR_OFFSETS
	.align		4
        /*0028*/ 	.byte	0x04, 0x1c
        /*002a*/ 	.short	(.L_70 - .L_69)


	//   ....[0]....
.L_69:
        /*002c*/ 	.word	0x00000010


	//----- nvinfo : EIATTR_MAX_THREADS
	.align		4
.L_70:
        /*0030*/ 	.byte	0x04, 0x05
        /*0032*/ 	.short	(.L_72 - .L_71)
.L_71:
        /*0034*/ 	.word	0x00000180
        /*0038*/ 	.word	0x00000001
        /*003c*/ 	.word	0x00000001


	//----- nvinfo : EIATTR_CBANK_PARAM_SIZE
	.align		4
.L_72:
        /*0040*/ 	.byte	0x03, 0x19
        /*0042*/ 	.short	0x0a00


	//----- nvinfo : EIATTR_PARAM_CBANK
	.align		4
        /*0044*/ 	.byte	0x04, 0x0a
        /*0046*/ 	.short	(.L_74 - .L_73)
	.align		4
.L_73:
        /*0048*/ 	.word	index@(.nv.constant0._ZN7cutlass13device_kernelIN5flash11enable_sm90INS1_16FlashAttnFwdSm90INS1_25CollectiveMainloopFwdSm90ILi2EN4cute5tupleIJNS5_1CILi1EEES8_S8_EEENS6_IJNS7_ILi128EEESA_SA_EEELi128ENS_10bfloat16_tEfNS_4arch4Sm90ELb0ELb0ELb1ELb0ELb1ELb0ELb0ELb1ELb1ELb1ELb0ELb0EEENS1_21CollectiveEpilogueFwdISB_S9_SC_SE_Li256ELb0ELb1ELb0ELb0EEENS1_29StaticPersistentTileSchedulerILb0EEEEEEEEEvNT_6ParamsE)
        /*004c*/ 	.short	0x0380
        /*004e*/ 	.short	0x0a00


	//----- nvinfo : EIATTR_SW_WAR
	.align		4
.L_74:
        /*0050*/ 	.byte	0x04, 0x36
        /*0052*/ 	.short	(.L_76 - .L_75)
.L_75:
        /*0054*/ 	.word	0x00000008
.L_76:


//--------------------- .nv.info._ZN7cutlass13device_kernelIN5flash11enable_sm90INS1_16FlashAttnFwdSm90INS1_25CollectiveMainloopFwdSm90ILi2EN4cute5tupleIJNS5_1CILi1EEES8_S8_EEENS6_IJNS7_ILi128EEESA_SA_EEELi128ENS_10bfloat16_tEfNS_4arch4Sm90ELb0ELb0ELb1ELb1ELb1ELb0ELb0ELb1ELb1ELb1ELb0ELb0EEENS1_21CollectiveEpilogueFwdISB_S9_SC_SE_Li256ELb1ELb1ELb0ELb0EEENS1_36VarlenDynamicPersistentTileSchedulerILi128ELi128ELi256ELi128ELb0ELb1ELb1ELb0ELb1ELb1EEEEEEEEEvNT_6ParamsE --------------------------
	.section	.nv.info._ZN7cutlass13device_kernelIN5flash11enable_sm90INS1_16FlashAttnFwdSm90INS1_25CollectiveMainloopFwdSm90ILi2EN4cute5tupleIJNS5_1CILi1EEES8_S8_EEENS6_IJNS7_ILi128EEESA_SA_EEELi128ENS_10bfloat16_tEfNS_4arch4Sm90ELb0ELb0ELb1ELb1ELb1ELb0ELb0ELb1ELb1ELb1ELb0ELb0EEENS1_21CollectiveEpilogueFwdISB_S9_SC_SE_Li256ELb1ELb1ELb0ELb0EEENS1_36VarlenDynamicPersistentTileSchedulerILi128ELi128ELi256ELi128ELb0ELb1ELb1ELb0ELb1ELb1EEEEEEEEEvNT_6ParamsE,"",@"SHT_CUDA_INFO"
	.sectionflags	@""
	.align	4


	//----- nvinfo : EIATTR_CUDA_API_VERSION
	.align		4
        /*0000*/ 	.byte	0x04, 0x37
        /*0002*/ 	.short	(.L_78 - .L_77)
.L_77:
        /*0004*/ 	.word	0x00000082


	//----- nvinfo : EIATTR_KPARAM_INFO
	.align		4
.L_78:
        /*0008*/ 	.byte	0x04, 0x17
        /*000a*/ 	.short	(.L_80 - .L_79)
.L_79:
        /*000c*/ 	.word	0x00000000
        /*0010*/ 	.short	0x0000
        /*0012*/ 	.short	0x0000
        /*0014*/ 	.byte	0x00, 0xf0, 0x01, 0x2a


	//----- nvinfo : EIATTR_SPARSE_MMA_MASK
	.align		4
.L_80:
        /*0018*/ 	.byte	0x03, 0x50
        /*001a*/ 	.short	0x0000


	//----- nvinfo : EIATTR_MAXREG_COUNT
	.align		4
        /*001c*/ 	.byte	0x03, 0x1b
        /*001e*/ 	.short	0x00a8


	//----- nvinfo : EIATTR_MERCURY_ISA_VERSION
	.align		4
        /*0020*/ 	.byte	0x03, 0x5f
        /*0022*/ 	.short	0x0101


	//----- nvinfo : EIATTR_VRC_CTA_INIT_COUNT
	.align		4
        /*0024*/ 	.byte	0x02, 0x4a
	.zero		1
	.zero		1


	//----- nvinfo : EIATTR_EXIT_INSTR_OFFSETS
	.align		4
        /*0028*/ 	.byte	0x04, 0x1c
        /*002a*/ 	.short	(.L_82 - .L_81)


	//   ....[0]....
.L_81:
        /*002c*/ 	.word	0x00000010


	//----- nvinfo : EIATTR_MAX_THREADS
	.align		4
.L_82:
        /*0030*/ 	.byte	0x04, 0x05
        /*0032*/ 	.short	(.L_84 - .L_83)
.L_83:
        /*0034*/ 	.word	0x00000180
        /*0038*/ 	.word	0x00000001
        /*003c*/ 	.word	0x00000001


	//----- nvinfo : EIATTR_CBANK_PARAM_SIZE
	.align		4
.L_84:
        /*0040*/ 	.byte	0x03, 0x19
        /*0042*/ 	.short	0x0a80


	//----- nvinfo : EIATTR_PARAM_CBANK
	.align		4
        /*0044*/ 	.byte	0x04, 0x0a
        /*0046*/ 	.short	(.L_86 - .L_85)
	.align		4
.L_85:
        /*0048*/ 	.word	index@(.nv.constant0._ZN7cutlass13device_kernelIN5flash11enable_sm90INS1_16FlashAttnFwdSm90INS1_25CollectiveMainloopFwdSm90ILi2EN4cute5tupleIJNS5_1CILi1EEES8_S8_EEENS6_IJNS7_ILi128EEESA_SA_EEELi128ENS_10bfloat16_tEfNS_4arch4Sm90ELb0ELb0ELb1ELb1ELb1ELb0ELb0ELb1ELb1ELb1ELb0ELb0EEENS1_21CollectiveEpilogueFwdISB_S9_SC_SE_Li256ELb1ELb1ELb0ELb0EEENS1_36VarlenDynamicPersistentTileSchedulerILi128ELi128ELi256ELi128ELb0ELb1ELb1ELb0ELb1ELb1EEEEEEEEEvNT_6ParamsE)
        /*004c*/ 	.short	0x0380
        /*004e*/ 	.short	0x0a80


	//----- nvinfo : EIATTR_SW_WAR
	.align		4
.L_86:
        /*0050*/ 	.byte	0x04, 0x36
        /*0052*/ 	.short	(.L_88 - .L_87)
.L_87:
        /*0054*/ 	.word	0x00000008
.L_88:


//--------------------- .nv.info._ZN7cutlass13device_kernelIN5flash11enable_sm90INS1_16FlashAttnFwdSm90INS1_25CollectiveMainloopFwdSm90ILi2EN4cute5tupleIJNS5_1CILi1EEES8_S8_EEENS6_IJNS7_ILi128EEESA_SA_EEELi128ENS_10bfloat16_tEfNS_4arch4Sm90ELb0ELb0ELb1ELb1ELb1ELb1ELb0ELb1ELb1ELb1ELb0ELb0EEENS1_21CollectiveEpilogueFwdISB_S9_SC_SE_Li256ELb1ELb1ELb0ELb0EEENS1_36VarlenDynamicPersistentTileSchedulerILi128ELi128ELi256ELi128ELb0ELb1ELb1ELb0ELb1ELb1EEEEEEEEEvNT_6ParamsE --------------------------
	.section	.nv.info._ZN7cutlass13device_kernelIN5flash11enable_sm90INS1_16FlashAttnFwdSm90INS1_25CollectiveMainloopFwdSm90ILi2EN4cute5tupleIJNS5_1CILi1EEES8_S8_EEENS6_IJNS7_ILi128EEESA_SA_EEELi128ENS_10bfloat16_tEfNS_4arch4Sm90ELb0ELb0ELb1ELb1ELb1ELb1ELb0ELb1ELb1ELb1ELb0ELb0EEENS1_21CollectiveEpilogueFwdISB_S9_SC_SE_Li256ELb1ELb1ELb0ELb0EEENS1_36VarlenDynamicPersistentTileSchedulerILi128ELi128ELi256ELi128ELb0ELb1ELb1ELb0ELb1ELb1EEEEEEEEEvNT_6ParamsE,"",@"SHT_CUDA_INFO"
	.sectionflags	@""
	.align	4


	//----- nvinfo : EIATTR_CUDA_API_VERSION
	.align		4
        /*0000*/ 	.byte	0x04, 0x37
        /*0002*/ 	.short	(.L_90 - .L_89)
.L_89:
        /*0004*/ 	.word	0x00000082


	//----- nvinfo : EIATTR_KPARAM_INFO
	.align		4
.L_90:
        /*0008*/ 	.byte	0x04, 0x17
        /*000a*/ 	.short	(.L_92 - .L_91)
.L_91:
        /*000c*/ 	.word	0x00000000
        /*0010*/ 	.short	0x0000
        /*0012*/ 	.short	0x0000
        /*0014*/ 	.byte	0x00, 0xf0, 0x01, 0x2a


	//----- nvinfo : EIATTR_SPARSE_MMA_MASK
	.align		4
.L_92:
        /*0018*/ 	.byte	0x03, 0x50
        /*001a*/ 	.short	0x0000


	//----- nvinfo : EIATTR_MAXREG_COUNT
	.align		4
        /*001c*/ 	.byte	0x03, 0x1b
        /*001e*/ 	.short	0x00a8


	//----- nvinfo : EIATTR_MERCURY_ISA_VERSION
	.align		4
        /*0020*/ 	.byte	0x03, 0x5f
        /*0022*/ 	.short	0x0101


	//----- nvinfo : EIATTR_VRC_CTA_INIT_COUNT
	.align		4
        /*0024*/ 	.byte	0x02, 0x4a
	.zero		1
	.zero		1


	//----- nvinfo : EIATTR_EXIT_INSTR_OFFSETS
	.align		4
        /*0028*/ 	.byte	0x04, 0x1c
        /*002a*/ 	.short	(.L_94 - .L_93)


	//   ....[0]....
.L_93:
        /*002c*/ 	.word	0x00000010


	//----- nvinfo : EIATTR_MAX_THREADS
	.align		4
.L_94:
        /*0030*/ 	.byte	0x04, 0x05
        /*0032*/ 	.short	(.L_96 - .L_95)
.L_95:
        /*0034*/ 	.word	0x00000180
        /*0038*/ 	.word	0x00000001
        /*003c*/ 	.word	0x00000001


	//----- nvinfo : EIATTR_CBANK_PARAM_SIZE
	.align		4
.L_96:
        /*0040*/ 	.byte	0x03, 0x19
        /*0042*/ 	.short	0x0a80


	//----- nvinfo : EIATTR_PARAM_CBANK
	.align		4
        /*0044*/ 	.byte	0x04, 0x0a
        /*0046*/ 	.short	(.L_98 - .L_97)
	.align		4
.L_97:
        /*0048*/ 	.word	index@(.nv.constant0._ZN7cutlass13device_kernelIN5flash11enable_sm90INS1_16FlashAttnFwdSm90INS1_25CollectiveMainloopFwdSm90ILi2EN4cute5tupleIJNS5_1CILi1EEES8_S8_EEENS6_IJNS7_ILi128EEESA_SA_EEELi128ENS_10bfloat16_tEfNS_4arch4Sm90ELb0ELb0ELb1ELb1ELb1ELb1ELb0ELb1ELb1ELb1ELb0ELb0EEENS1_21CollectiveEpilogueFwdISB_S9_SC_SE_Li256ELb1ELb1ELb0ELb0EEENS1_36VarlenDynamicPersistentTileSchedulerILi128ELi128ELi256ELi128ELb0ELb1ELb1ELb0ELb1ELb1EEEEEEEEEvNT_6ParamsE)
        /*004c*/ 	.short	0x0380
        /*004e*/ 	.short	0x0a80


	//----- nvinfo : EIATTR_SW_WAR
	.align		4
.L_98:
        /*0050*/ 	.byte	0x04, 0x36
        /*0052*/ 	.short	(.L_100 - .L_99)
.L_99:
        /*0054*/ 	.word	0x00000008
.L_100:


//--------------------- .nv.info._ZN7cutlass13device_kernelIN5flash11enable_sm90INS1_16FlashAttnFwdSm90INS1_25CollectiveMainloopFwdSm90ILi2EN4cute5tupleIJNS5_1CILi1EEES8_S8_EEENS6_IJNS7_ILi128EEESA_SA_EEELi128ENS_10bfloat16_tEfNS_4arch4Sm90ELb0ELb1ELb1ELb0ELb1ELb0ELb0ELb1ELb1ELb1ELb0ELb0EEENS1_21CollectiveEpilogueFwdISB_S9_SC_SE_Li256ELb0ELb1ELb0ELb0EEENS1_30DynamicPersistentTileSchedulerILi256ELi128ELb0ELb1ELb1EEEEEEEEEvNT_6ParamsE --------------------------
	.section	.nv.info._ZN7cutlass13device_kernelIN5flash11enable_sm90INS1_16FlashAttnFwdSm90INS1_25CollectiveMainloopFwdSm90ILi2EN4cute5tupleIJNS5_1CILi1EEES8_S8_EEENS6_IJNS7_ILi128EEESA_SA_EEELi128ENS_10bfloat16_tEfNS_4arch4Sm90ELb0ELb1ELb1ELb0ELb1ELb0ELb0ELb1ELb1ELb1ELb0ELb0EEENS1_21CollectiveEpilogueFwdISB_S9_SC_SE_Li256ELb0ELb1ELb0ELb0EEENS1_30DynamicPersistentTileSchedulerILi256ELi128ELb0ELb1ELb1EEEEEEEEEvNT_6ParamsE,"",@"SHT_CUDA_INFO"
	.sectionflags	@""
	.align	4


	//----- nvinfo : EIATTR_CUDA_API_VERSION
	.align		4
        /*0000*/ 	.byte	0x04, 0x37
        /*0002*/ 	.short	(.L_102 - .L_101)
.L_101:
        /*0004*/ 	.word	0x00000082


	//----- nvinfo : EIATTR_KPARAM_INFO
	.align		4
.L_102:
        /*0008*/ 	.byte	0x04, 0x17
        /*000a*/ 	.short	(.L_104 - .L_103)
.L_103:
        /*000c*/ 	.word	0x00000000
        /*0010*/ 	.short	0x0000
        /*0012*/ 	.short	0x0000
        /*0014*/ 	.byte	0x00, 0xf0, 0x01, 0x2a


	//----- nvinfo : EIATTR_SPARSE_MMA_MASK
	.align		4
.L_104:
        /*0018*/ 	.byte	0x03, 0x50
        /*001a*/ 	.short	0x0000


	//----- nvinfo : EIATTR_MAXREG_COUNT
	.align		4
        /*001c*/ 	.byte	0x03, 0x1b
        /*001e*/ 	.short	0x00a8


	//----- nvinfo : EIATTR_MERCURY_ISA_VERSION
	.align		4
        /*0020*/ 	.byte	0x03, 0x5f
        /*0022*/ 	.short	0x0101


	//----- nvinfo : EIATTR_VRC_CTA_INIT_COUNT
	.align		4
        /*0024*/ 	.byte	0x02, 0x4a
	.zero		1
	.zero		1


	//----- nvinfo : EIATTR_EXIT_INSTR_OFFSETS
	.align		4
        /*0028*/ 	.byte	0x04, 0x1c
        /*002a*/ 	.short	(.L_106 - .L_105)


	//   ....[0]....
.L_105:
        /*002c*/ 	.word	0x00000010


	//----- nvinfo : EIATTR_MAX_THREADS
	.align		4
.L_106:
        /*0030*/ 	.byte	0x04, 0x05
        /*0032*/ 	.short	(.L_108 - .L_107)
.L_107:
        /*0034*/ 	.word	0x00000180
        /*0038*/ 	.word	0x00000001
        /*003c*/ 	.word	0x00000001


	//----- nvinfo : EIATTR_CBANK_PARAM_SIZE
	.align		4
.L_108:
        /*0040*/ 	.byte	0x03, 0x19
        /*0042*/ 	.short	0x0a80


	//----- nvinfo : EIATTR_PARAM_CBANK
	.align		4
        /*0044*/ 	.byte	0x04, 0x0a
        /*0046*/ 	.short	(.L_110 - .L_109)
	.align		4
.L_109:
        /*0048*/ 	.word	index@(.nv.constant0._ZN7cutlass13device_kernelIN5flash11enable_sm90INS1_16FlashAttnFwdSm90INS1_25CollectiveMainloopFwdSm90ILi2EN4cute5tupleIJNS5_1CILi1EEES8_S8_EEENS6_IJNS7_ILi128EEESA_SA_EEELi128ENS_10bfloat16_tEfNS_4arch4Sm90ELb0ELb1ELb1ELb0ELb1ELb0ELb0ELb1ELb1ELb1ELb0ELb0EEENS1_21CollectiveEpilogueFwdISB_S9_SC_SE_Li256ELb0ELb1ELb0ELb0EEENS1_30DynamicPersistentTileSchedulerILi256ELi128ELb0ELb1ELb1EEEEEEEEEvNT_6ParamsE)
        /*004c*/ 	.short	0x0380
        /*004e*/ 	.short	0x0a80


	//----- nvinfo : EIATTR_SW_WAR
	.align		4
.L_110:
        /*0050*/ 	.byte	0x04, 0x36
        /*0052*/ 	.short	(.L_112 - .L_111)
.L_111:
        /*0054*/ 	.word	0x00000008
.L_112:


//--------------------- .nv.info._ZN7cutlass13device_kernelIN5flash11enable_sm90INS1_16FlashAttnFwdSm90INS1_25CollectiveMainloopFwdSm90ILi2EN4cute5tupleIJNS5_1CILi1EEES8_S8_EEENS6_IJNS7_ILi128EEESA_SA_EEELi128ENS_10bfloat16_tEfNS_4arch4Sm90ELb0ELb1ELb1ELb1ELb1ELb0ELb0ELb1ELb1ELb1ELb0ELb0EEENS1_21CollectiveEpilogueFwdISB_S9_SC_SE_Li256ELb1ELb1ELb0ELb0EEENS1_36VarlenDynamicPersistentTileSchedulerILi128ELi128ELi256ELi128ELb0ELb1ELb1ELb1ELb0ELb1EEEEEEEEEvNT_6ParamsE --------------------------
	.section	.nv.info._ZN7cutlass13device_kernelIN5flash11enable_sm90INS1_16FlashAttnFwdSm90INS1_25CollectiveMainloopFwdSm90ILi2EN4cute5tupleIJNS5_1CILi1EEES8_S8_EEENS6_IJNS7_ILi128EEESA_SA_EEELi128ENS_10bfloat16_tEfNS_4arch4Sm90ELb0ELb1ELb1ELb1ELb1ELb0ELb0ELb1ELb1ELb1ELb0ELb0EEENS1_21CollectiveEpilogueFwdISB_S9_SC_SE_Li256ELb1ELb1ELb0ELb0EEENS1_36VarlenDynamicPersistentTileSchedulerILi128ELi128ELi256ELi128ELb0ELb1ELb1ELb1ELb0ELb1EEEEEEEEEvNT_6ParamsE,"",@"SHT_CUDA_INFO"
	.sectionflags	@""
	.align	4


	//----- nvinfo : EIATTR_CUDA_API_VERSION
	.align		4
        /*0000*/ 	.byte	0x04, 0x37
        /*0002*/ 	.short	(.L_114 - .L_113)
.L_113:
        /*0004*/ 	.word	0x00000082


	//----- nvinfo : EIATTR_KPARAM_INFO
	.align		4
.L_114:
        /*0008*/ 	.byte	0x04, 0x17
        /*000a*/ 	.short	(.L_116 - .L_115)
.L_115:
        /*000c*/ 	.word	0x00000000
        /*0010*/ 	.short	0x0000
        /*0012*/ 	.short	0x0000
        /*0014*/ 	.byte	0x00, 0xf0, 0x01, 0x2a


	//----- nvinfo : EIATTR_SPARSE_MMA_MASK
	.align		4
.L_116:
        /*0018*/ 	.byte	0x03, 0x50
        /*001a*/ 	.short	0x0000


	//----- nvinfo : EIATTR_MAXREG_COUNT
	.align		4
        /*001c*/ 	.byte	0x03, 0x1b
        /*001e*/ 	.short	0x00a8


	//----- nvinfo : EIATTR_MERCURY_ISA_VERSION
	.align		4
        /*0020*/ 	.byte	0x03, 0x5f
        /*0022*/ 	.short	0x0101


	//----- nvinfo : EIATTR_VRC_CTA_INIT_COUNT
	.align		4
        /*0024*/ 	.byte	0x02, 0x4a
	.zero		1
	.zero		1


	//----- nvinfo : EIATTR_EXIT_INSTR_OFFSETS
	.align		4
        /*0028*/ 	.byte	0x04, 0x1c
        /*002a*/ 	.short	(.L_118 - .L_117)


	//   ....[0]....
.L_117:
        /*002c*/ 	.word	0x00000010


	//----- nvinfo : EIATTR_MAX_THREADS
	.align		4
.L_118:
        /*0030*/ 	.byte	0x04, 0x05
        /*0032*/ 	.short	(.L_120 - .L_119)
.L_119:
        /*0034*/ 	.word	0x00000180
        /*0038*/ 	.word	0x00000001
        /*003c*/ 	.word	0x00000001


	//----- nvinfo : EIATTR_CBANK_PARAM_SIZE
	.align		4
.L_120:
        /*0040*/ 	.byte	0x03, 0x19
        /*0042*/ 	.short	0x0a80


	//----- nvinfo : EIATTR_PARAM_CBANK
	.align		4
        /*0044*/ 	.byte	0x04, 0x0a
        /*0046*/ 	.short	(.L_122 - .L_121)
	.align		4
.L_121:
        /*0048*/ 	.word	index@(.nv.constant0._ZN7cutlass13device_kernelIN5flash11enable_sm90INS1_16FlashAttnFwdSm90INS1_25CollectiveMainloopFwdSm90ILi2EN4cute5tupleIJNS5_1CILi1EEES8_S8_EEENS6_IJNS7_ILi128EEESA_SA_EEELi128ENS_10bfloat16_tEfNS_4arch4Sm90ELb0ELb1ELb1ELb1ELb1ELb0ELb0ELb1ELb1ELb1ELb0ELb0EEENS1_21CollectiveEpilogueFwdISB_S9_SC_SE_Li256ELb1ELb1ELb0ELb0EEENS1_36VarlenDynamicPersistentTileSchedulerILi128ELi128ELi256ELi128ELb0ELb1ELb1ELb1ELb0ELb1EEEEEEEEEvNT_6ParamsE)
        /*004c*/ 	.short	0x0380
        /*004e*/ 	.short	0x0a80


	//----- nvinfo : EIATTR_SW_WAR
	.align		4
.L_122:
        /*0050*/ 	.byte	0x04, 0x36
        /*0052*/ 	.short	(.L_124 - .L_123)
.L_123:
        /*0054*/ 	.word	0x00000008
.L_124:


//--------------------- .nv.info._ZN7cutlass13device_kernelIN5flash11enable_sm90INS1_16FlashAttnFwdSm90INS1_25CollectiveMainloopFwdSm90ILi2EN4cute5tupleIJNS5_1CILi1EEES8_S8_EEENS6_IJNS7_ILi128EEESA_SA_EEELi128ENS_10bfloat16_tEfNS_4arch4Sm90ELb0ELb1ELb1ELb1ELb1ELb1ELb0ELb1ELb1ELb1ELb0ELb0EEENS1_21CollectiveEpilogueFwdISB_S9_SC_SE_Li256ELb1ELb1ELb0ELb0EEENS1_36VarlenDynamicPersistentTileSchedulerILi128ELi128ELi256ELi128ELb0ELb1ELb1ELb1ELb0ELb1EEEEEEEEEvNT_6ParamsE --------------------------
	.section	.nv.info._ZN7cutlass13device_kernelIN5flash11enable_sm90INS1_16FlashAttnFwdSm90INS1_25CollectiveMainloopFwdSm90ILi2EN4cute5tupleIJNS5_1CILi1EEES8_S8_EEENS6_IJNS7_ILi128EEESA_SA_EEELi128ENS_10bfloat16_tEfNS_4arch4Sm90ELb0ELb1ELb1ELb1ELb1ELb1ELb0ELb1ELb1ELb1ELb0ELb0EEENS1_21CollectiveEpilogueFwdISB_S9_SC_SE_Li256ELb1ELb1ELb0ELb0EEENS1_36VarlenDynamicPersistentTileSchedulerILi128ELi128ELi256ELi128ELb0ELb1ELb1ELb1ELb0ELb1EEEEEEEEEvNT_6ParamsE,"",@"SHT_CUDA_INFO"
	.sectionflags	@""
	.align	4


	//----- nvinfo : EIATTR_CUDA_API_VERSION
	.align		4
        /*0000*/ 	.byte	0x04, 0x37
        /*0002*/ 	.short	(.L_126 - .L_125)
.L_125:
        /*0004*/ 	.word	0x00000082


	//----- nvinfo : EIATTR_KPARAM_INFO
	.align		4
.L_126:
        /*0008*/ 	.byte	0x04, 0x17
        /*000a*/ 	.short	(.L_128 - .L_127)
.L_127:
        /*000c*/ 	.word	0x00000000
        /*0010*/ 	.short	0x0000
        /*0012*/ 	.short	0x0000
        /*0014*/ 	.byte	0x00, 0xf0, 0x01, 0x2a


	//----- nvinfo : EIATTR_SPARSE_MMA_MASK
	.align		4
.L_128:
        /*0018*/ 	.byte	0x03, 0x50
        /*001a*/ 	.short	0x0000


	//----- nvinfo : EIATTR_MAXREG_COUNT
	.align		4
        /*001c*/ 	.byte	0x03, 0x1b
        /*001e*/ 	.short	0x00a8


	//----- nvinfo : EIATTR_MERCURY_ISA_VERSION
	.align		4
        /*0020*/ 	.byte	0x03, 0x5f
        /*0022*/ 	.short	0x0101


	//----- nvinfo : EIATTR_VRC_CTA_INIT_COUNT
	.align		4
        /*0024*/ 	.byte	0x02, 0x4a
	.zero		1
	.zero		1


	//----- nvinfo : EIATTR_EXIT_INSTR_OFFSETS
	.align		4
        /*0028*/ 	.byte	0x04, 0x1c
        /*002a*/ 	.short	(.L_130 - .L_129)


	//   ....[0]....
.L_129:
        /*002c*/ 	.word	0x00000010


	//----- nvinfo : EIATTR_MAX_THREADS
	.align		4
.L_130:
        /*0030*/ 	.byte	0x04, 0x05
        /*0032*/ 	.short	(.L_132 - .L_131)
.L_131:
        /*0034*/ 	.word	0x00000180
        /*0038*/ 	.word	0x00000001
        /*003c*/ 	.word	0x00000001


	//----- nvinfo : EIATTR_CBANK_PARAM_SIZE
	.align		4
.L_132:
        /*0040*/ 	.byte	0x03, 0x19
        /*0042*/ 	.short	0x0a80


	//----- nvinfo : EIATTR_PARAM_CBANK
	.align		4
        /*0044*/ 	.byte	0x04, 0x0a
        /*0046*/ 	.short	(.L_134 - .L_133)
	.align		4
.L_133:
        /*0048*/ 	.word	index@(.nv.constant0._ZN7cutlass13device_kernelIN5flash11enable_sm90INS1_16FlashAttnFwdSm90INS1_25CollectiveMainloopFwdSm90ILi2EN4cute5tupleIJNS5_1CILi1EEES8_S8_EEENS6_IJNS7_ILi128EEESA_SA_EEELi128ENS_10bfloat16_tEfNS_4arch4Sm90ELb0ELb1ELb1ELb1ELb1ELb1ELb0ELb1ELb1ELb1ELb0ELb0EEENS1_21CollectiveEpilogueFwdISB_S9_SC_SE_Li256ELb1ELb1ELb0ELb0EEENS1_36VarlenDynamicPersistentTileSchedulerILi128ELi128ELi256ELi128ELb0ELb1ELb1ELb1ELb0ELb1EEEEEEEEEvNT_6ParamsE)
        /*004c*/ 	.short	0x0380
        /*004e*/ 	.short	0x0a80


	//----- nvinfo : EIATTR_SW_WAR
	.align		4
.L_134:
        /*0050*/ 	.byte	0x04, 0x36
        /*0052*/ 	.short	(.L_136 - .L_135)
.L_135:
        /*0054*/ 	.word	0x00000008
.L_136:


//--------------------- .nv.info._ZN7cutlass13device_kernelIN5flash11enable_sm90INS1_16FlashAttnFwdSm90INS1_25CollectiveMainloopFwdSm90ILi2EN4cute5tupleIJNS5_1CILi1EEES8_S8_EEENS6_IJNS7_ILi128EEESA_SA_EEELi128ENS_10bfloat16_tEfNS_4arch4Sm90ELb1ELb0ELb1ELb0ELb1ELb0ELb0ELb1ELb1ELb1ELb0ELb0EEENS1_21CollectiveEpilogueFwdISB_S9_SC_SE_Li256ELb0ELb1ELb0ELb0EEENS1_30DynamicPersistentTileSchedulerILi256ELi128ELb0ELb1ELb1EEEEEEEEEvNT_6ParamsE --------------------------
	.section	.nv.info._ZN7cutlass13device_kernelIN5flash11enable_sm90INS1_16FlashAttnFwdSm90INS1_25CollectiveMainloopFwdSm90ILi2EN4cute5tupleIJNS5_1CILi1EEES8_S8_EEENS6_IJNS7_ILi128EEESA_SA_EEELi128ENS_10bfloat16_tEfNS_4arch4Sm90ELb1ELb0ELb1ELb0ELb1ELb0ELb0ELb1ELb1ELb1ELb0ELb0EEENS1_21CollectiveEpilogueFwdISB_S9_SC_SE_Li256ELb0ELb1ELb0ELb0EEENS1_30DynamicPersistentTileSchedulerILi256ELi128ELb0ELb1ELb1EEEEEEEEEvNT_6ParamsE,"",@"SHT_CUDA_INFO"
	.sectionflags	@""
	.align	4


	//----- nvinfo : EIATTR_CUDA_API_VERSION
	.align		4
        /*0000*/ 	.byte	0x04, 0x37
        /*0002*/ 	.short	(.L_138 - .L_137)
.L_137:
        /*0004*/ 	.word	0x00000082


	//----- nvinfo : EIATTR_KPARAM_INFO
	.align		4
.L_138:
        /*0008*/ 	.byte	0x04, 0x17
        /*000a*/ 	.short	(.L_140 - .L_139)
.L_139:
        /*000c*/ 	.word	0x00000000
        /*0010*/ 	.short	0x0000
        /*0012*/ 	.short	0x0000
        /*0014*/ 	.byte	0x00, 0xf0, 0x01, 0x2a


	//----- nvinfo : EIATTR_SPARSE_MMA_MASK
	.align		4
.L_140:
        /*0018*/ 	.byte	0x03, 0x50
        /*001a*/ 	.short	0x0000


	//----- nvinfo : EIATTR_MAXREG_COUNT
	.align		4
        /*001c*/ 	.byte	0x03, 0x1b
        /*001e*/ 	.short	0x00a8


	//----- nvinfo : EIATTR_MERCURY_ISA_VERSION
	.align		4
        /*0020*/ 	.byte	0x03, 0x5f
        /*0022*/ 	.short	0x0101


	//----- nvinfo : EIATTR_VRC_CTA_INIT_COUNT
	.align		4
        /*0024*/ 	.byte	0x02, 0x4a
	.zero		1
	.zero		1


	//----- nvinfo : EIATTR_EXIT_INSTR_OFFSETS
	.align		4
        /*0028*/ 	.byte	0x04, 0x1c
        /*002a*/ 	.short	(.L_142 - .L_141)


	//   ....[0]....
.L_141:
        /*002c*/ 	.word	0x00000010


	//----- nvinfo : EIATTR_MAX_THREADS
	.align		4
.L_142:
        /*0030*/ 	.byte	0x04, 0x05
        /*0032*/ 	.short	(.L_144 - .L_143)
.L_143:
        /*0034*/ 	.word	0x00000180
        /*0038*/ 	.word	0x00000001
        /*003c*/ 	.word	0x00000001


	//----- nvinfo : EIATTR_CBANK_PARAM_SIZE
	.align		4
.L_144:
        /*0040*/ 	.byte	0x03, 0x19
        /*0042*/ 	.short	0x0a80


	//----- nvinfo : EIATTR_PARAM_CBANK
	.align		4
        /*0044*/ 	.byte	0x04, 0x0a
        /*0046*/ 	.short	(.L_146 - .L_145)
	.align		4
.L_145:
        /*0048*/ 	.word	index@(.nv.constant0._ZN7cutlass13device_kernelIN5flash11enable_sm90INS1_16FlashAttnFwdSm90INS1_25CollectiveMainloopFwdSm90ILi2EN4cute5tupleIJNS5_1CILi1EEES8_S8_EEENS6_IJNS7_ILi128EEESA_SA_EEELi128ENS_10bfloat16_tEfNS_4arch4Sm90ELb1ELb0ELb1ELb0ELb1ELb0ELb0ELb1ELb1ELb1ELb0ELb0EEENS1_21CollectiveEpilogueFwdISB_S9_SC_SE_Li256ELb0ELb1ELb0ELb0EEENS1_30DynamicPersistentTileSchedulerILi256ELi128ELb0ELb1ELb1EEEEEEEEEvNT_6ParamsE)
        /*004c*/ 	.short	0x0380
        /*004e*/ 	.short	0x0a80


	//----- nvinfo : EIATTR_SW_WAR
	.align		4
.L_146:
        /*0050*/ 	.byte	0x04, 0x36
        /*0052*/ 	.short	(.L_148 - .L_147)
.L_147:
        /*0054*/ 	.word	0x00000008
.L_148:


//--------------------- .nv.info._ZN7cutlass13device_kernelIN5flash11enable_sm90INS1_16FlashAttnFwdSm90INS1_25CollectiveMainloopFwdSm90ILi2EN4cute5tupleIJNS5_1CILi1EEES8_S8_EEENS6_IJNS7_ILi128EEESA_SA_EEELi128ENS_10bfloat16_tEfNS_4arch4Sm90ELb1ELb0ELb1ELb1ELb1ELb0ELb0ELb1ELb1ELb1ELb0ELb0EEENS1_21CollectiveEpilogueFwdISB_S9_SC_SE_Li256ELb1ELb1ELb0ELb0EEENS1_36VarlenDynamicPersistentTileSchedulerILi128ELi128ELi256ELi128ELb0ELb1ELb1ELb1ELb1ELb1EEEEEEEEEvNT_6ParamsE --------------------------
	.section	.nv.info._ZN7cutlass13device_kernelIN5flash11enable_sm90INS1_16FlashAttnFwdSm90INS1_25CollectiveMainloopFwdSm90ILi2EN4cute5tupleIJNS5_1CILi1EEES8_S8_EEENS6_IJNS7_ILi128EEESA_SA_EEELi128ENS_10bfloat16_tEfNS_4arch4Sm90ELb1ELb0ELb1ELb1ELb1ELb0ELb0ELb1ELb1ELb1ELb0ELb0EEENS1_21CollectiveEpilogueFwdISB_S9_SC_SE_Li256ELb1ELb1ELb0ELb0EEENS1_36VarlenDynamicPersistentTileSchedulerILi128ELi128ELi256ELi128ELb0ELb1ELb1ELb1ELb1ELb1EEEEEEEEEvNT_6ParamsE,"",@"SHT_CUDA_INFO"
	.sectionflags	@""
	.align	4


	//----- nvinfo : EIATTR_CUDA_API_VERSION
	.align		4
        /*0000*/ 	.byte	0x04, 0x37
        /*0002*/ 	.short	(.L_150 - .L_149)
.L_149:
        /*0004*/ 	.word	0x00000082


	//----- nvinfo : EIATTR_KPARAM_INFO
	.align		4
.L_150:
        /*0008*/ 	.byte	0x04, 0x17
        /*000a*/ 	.short	(.L_152 - .L_151)
.L_151:
        /*000c*/ 	.word	0x00000000
        /*0010*/ 	.short	0x0000
        /*0012*/ 	.short	0x0000
        /*0014*/ 	.byte	0x00, 0xf0, 0x01, 0x2a


	//----- nvinfo : EIATTR_SPARSE_MMA_MASK
	.align		4
.L_152:
        /*0018*/ 	.byte	0x03, 0x50
        /*001a*/ 	.short	0x0000


	//----- nvinfo : EIATTR_MAXREG_COUNT
	.align		4
        /*001c*/ 	.byte	0x03, 0x1b
        /*001e*/ 	.short	0x00a8


	//----- nvinfo : EIATTR_MERCURY_ISA_VERSION
	.align		4
        /*0020*/ 	.byte	0x03, 0x5f
        /*0022*/ 	.short	0x0101


	//----- nvinfo : EIATTR_VRC_CTA_INIT_COUNT
	.align		4
        /*0024*/ 	.byte	0x02, 0x4a
	.zero		1
	.zero		1


	//----- nvinfo : EIATTR_EXIT_INSTR_OFFSETS
	.align		4
        /*0028*/ 	.byte	0x04, 0x1c
        /*002a*/ 	.short	(.L_154 - .L_153)


	//   ....[0]....
.L_153:
        /*002c*/ 	.word	0x00000010


	//----- nvinfo : EIATTR_MAX_THREADS
	.align		4
.L_154:
        /*0030*/ 	.byte	0x04, 0x05
        /*0032*/ 	.short	(.L_156 - .L_155)
.L_155:
        /*0034*/ 	.word	0x00000180
        /*0038*/ 	.word	0x00000001
        /*003c*/ 	.word	0x00000001


	//----- nvinfo : EIATTR_CBANK_PARAM_SIZE
	.align		4
.L_156:
        /*0040*/ 	.byte	0x03, 0x19
        /*0042*/ 	.short	0x0a80


	//----- nvinfo : EIATTR_PARAM_CBANK
	.align		4
        /*0044*/ 	.byte	0x04, 0x0a
        /*0046*/ 	.short	(.L_158 - .L_157)
	.align		4
.L_157:
        /*0048*/ 	.word	index@(.nv.constant0._ZN7cutlass13device_kernelIN5flash11enable_sm90INS1_16FlashAttnFwdSm90INS1_25CollectiveMainloopFwdSm90ILi2EN4cute5tupleIJNS5_1CILi1EEES8_S8_EEENS6_IJNS7_ILi128EEESA_SA_EEELi128ENS_10bfloat16_tEfNS_4arch4Sm90ELb1ELb0ELb1ELb1ELb1ELb0ELb0ELb1ELb1ELb1ELb0ELb0EEENS1_21CollectiveEpilogueFwdISB_S9_SC_SE_Li256ELb1ELb1ELb0ELb0EEENS1_36VarlenDynamicPersistentTileSchedulerILi128ELi128ELi256ELi128ELb0ELb1ELb1ELb1ELb1ELb1EEEEEEEEEvNT_6ParamsE)
        /*004c*/ 	.short	0x0380
        /*004e*/ 	.short	0x0a80


	//----- nvinfo : EIATTR_SW_WAR
	.align		4
.L_158:
        /*0050*/ 	.byte	0x04, 0x36
        /*0052*/ 	.short	(.L_160 - .L_159)
.L_159:
        /*0054*/ 	.word	0x00000008
.L_160:


//--------------------- .nv.info._ZN7cutlass13device_kernelIN5flash11enable_sm90INS1_16FlashAttnFwdSm90INS1_25CollectiveMainloopFwdSm90ILi2EN4cute5tupleIJNS5_1CILi1EEES8_S8_EEENS6_IJNS7_ILi128EEESA_SA_EEELi128ENS_10bfloat16_tEfNS_4arch4Sm90ELb1ELb0ELb1ELb1ELb1ELb1ELb0ELb1ELb1ELb1ELb0ELb0EEENS1_21CollectiveEpilogueFwdISB_S9_SC_SE_Li256ELb1ELb1ELb0ELb0EEENS1_36VarlenDynamicPersistentTileSchedulerILi128ELi128ELi256ELi128ELb0ELb1ELb1ELb1ELb1ELb1EEEEEEEEEvNT_6ParamsE --------------------------
	.section	.nv.info._ZN7cutlass13device_kernelIN5flash11enable_sm90INS1_16FlashAttnFwdSm90INS1_25CollectiveMainloopFwdSm90ILi2EN4cute5tupleIJNS5_1CILi1EEES8_S8_EEENS6_IJNS7_ILi128EEESA_SA_EEELi128ENS_10bfloat16_tEfNS_4arch4Sm90ELb1ELb0ELb1ELb1ELb1ELb1ELb0ELb1ELb1ELb1ELb0ELb0EEENS1_21CollectiveEpilogueFwdISB_S9_SC_SE_Li256ELb1ELb1ELb0ELb0EEENS1_36VarlenDynamicPersistentTileSchedulerILi128ELi128ELi256ELi128ELb0ELb1ELb1ELb1ELb1ELb1EEEEEEEEEvNT_6ParamsE,"",@"SHT_CUDA_INFO"
	.sectionflags	@""
	.align	4


	//----- nvinfo : EIATTR_CUDA_API_VERSION
	.align		4
        /*0000*/ 	.byte	0x04, 0x37
        /*0002*/ 	.short	(.L_162 - .L_161)
.L_161:
        /*0004*/ 	.word	0x00000082


	//----- nvinfo : EIATTR_KPARAM_INFO
	.align		4
.L_162:
        /*0008*/ 	.byte	0x04, 0x17
        /*000a*/ 	.short	(.L_164 - .L_163)
.L_163:
        /*000c*/ 	.word	0x00000000
        /*0010*/ 	.short	0x0000
        /*0012*/ 	.short	0x0000
        /*0014*/ 	.byte	0x00, 0xf0, 0x01, 0x2a


	//----- nvinfo : EIATTR_SPARSE_MMA_MASK
	.align		4
.L_164:
        /*0018*/ 	.byte	0x03, 0x50
        /*001a*/ 	.short	0x0000


	//----- nvinfo : EIATTR_MAXREG_COUNT
	.align		4
        /*001c*/ 	.byte	0x03, 0x1b
        /*001e*/ 	.short	0x00a8


	//----- nvinfo : EIATTR_MERCURY_ISA_VERSION
	.align		4
        /*0020*/ 	.byte	0x03, 0x5f
        /*0022*/ 	.short	0x0101


	//----- nvinfo : EIATTR_VRC_CTA_INIT_COUNT
	.align		4
        /*0024*/ 	.byte	0x02, 0x4a
	.zero		1
	.zero		1


	//----- nvinfo : EIATTR_EXIT_INSTR_OFFSETS
	.align		4
        /*0028*/ 	.byte	0x04, 0x1c
        /*002a*/ 	.short	(.L_166 - .L_165)


	//   ....[0]....
.L_165:
        /*002c*/ 	.word	0x00000010


	//----- nvinfo : EIATTR_MAX_THREADS
	.align		4
.L_166:
        /*0030*/ 	.byte	0x04, 0x05
        /*0032*/ 	.short	(.L_168 - .L_167)
.L_167:
        /*0034*/ 	.word	0x00000180
        /*0038*/ 	.word	0x00000001
        /*003c*/ 	.word	0x00000001


	//----- nvinfo : EIATTR_CBANK_PARAM_SIZE
	.align		4
.L_168:
        /*0040*/ 	.byte	0x03, 0x19
        /*0042*/ 	.short	0x0a80


	//----- nvinfo : EIATTR_PARAM_CBANK
	.align		4
        /*0044*/ 	.byte	0x04, 0x0a
        /*0046*/ 	.short	(.L_170 - .L_169)
	.align		4
.L_169:
        /*0048*/ 	.word	index@(.nv.constant0._ZN7cutlass13device_kernelIN5flash11enable_sm90INS1_16FlashAttnFwdSm90INS1_25CollectiveMainloopFwdSm90ILi2EN4cute5tupleIJNS5_1CILi1EEES8_S8_EEENS6_IJNS7_ILi128EEESA_SA_EEELi128ENS_10bfloat16_tEfNS_4arch4Sm90ELb1ELb0ELb1ELb1ELb1ELb1ELb0ELb1ELb1ELb1ELb0ELb0EEENS1_21CollectiveEpilogueFwdISB_S9_SC_SE_Li256ELb1ELb1ELb0ELb0EEENS1_36VarlenDynamicPersistentTileSchedulerILi128ELi128ELi256ELi128ELb0ELb1ELb1ELb1ELb1ELb1EEEEEEEEEvNT_6ParamsE)
        /*004c*/ 	.short	0x0380
        /*004e*/ 	.short	0x0a80


	//----- nvinfo : EIATTR_SW_WAR
	.align		4
.L_170:
        /*0050*/ 	.byte	0x04, 0x36
        /*0052*/ 	.short	(.L_172 - .L_171)
.L_171:
        /*0054*/ 	.word	0x00000008
.L_172:


//--------------------- .nv.callgraph             --------------------------
	.section	.nv.callgraph,"",@"SHT_CUDA_CALLGRAPH"
	.align	4
	.sectionentsize	8
	.align		4
        /*0000*/ 	.word	0x00000000
	.align		4
        /*0004*/ 	.word	0xffffffff
	.align		4
        /*0008*/ 	.word	0x00000000
	.align		4
        /*000c*/ 	.word	0xfffffffe
	.align		4
        /*0010*/ 	.word	0x00000000
	.align		4
        /*0014*/ 	.word	0xfffffffd
	.align		4
        /*0018*/ 	.word	0x00000000
	.align		4
        /*001c*/ 	.word	0xfffffffc


//--------------------- .nv.constant4             --------------------------
	.section	.nv.constant4,"a",@progbits
	.align	8
	.align		8
.nv.constant4:
        /*0000*/ 	.dword	_ZN80_INTERNAL_53d2d09d_44_flash_fwd_hdim128_bf16_paged_softcap_sm90_cu_f3e6f9ee_28404cuda3std3__45__cpo5beginE
	.align		8
        /*0008*/ 	.dword	_ZN80_INTERNAL_53d2d09d_44_flash_fwd_hdim128_bf16_paged_softcap_sm90_cu_f3e6f9ee_28404cuda3std3__45__cpo3endE
	.align		8
        /*0010*/ 	.dword	_ZN80_INTERNAL_53d2d09d_44_flash_fwd_hdim128_bf16_paged_softcap_sm90_cu_f3e6f9ee_28404cuda3std3__45__cpo6cbeginE
	.align		8
        /*0018*/ 	.dword	_ZN80_INTERNAL_53d2d09d_44_flash_fwd_hdim128_bf16_paged_softcap_sm90_cu_f3e6f9ee_28404cuda3std3__45__cpo4cendE
	.align		8
        /*0020*/ 	.dword	_ZN80_INTERNAL_53d2d09d_44_flash_fwd_hdim128_bf16_paged_softcap_sm90_cu_f3e6f9ee_28404cuda3std3__482_GLOBAL__N__53d2d09d_44_flash_fwd_hdim128_bf16_paged_softcap_sm90_cu_f3e6f9ee_28406ignoreE
	.align		8
        /*0028*/ 	.dword	_ZN80_INTERNAL_53d2d09d_44_flash_fwd_hdim128_bf16_paged_softcap_sm90_cu_f3e6f9ee_28404cuda3std3__419piecewise_constructE
	.align		8
        /*0030*/ 	.dword	_ZN80_INTERNAL_53d2d09d_44_flash_fwd_hdim128_bf16_paged_softcap_sm90_cu_f3e6f9ee_28404cuda3std3__48in_placeE
	.align		8
        /*0038*/ 	.dword	_ZN80_INTERNAL_53d2d09d_44_flash_fwd_hdim128_bf16_paged_softcap_sm90_cu_f3e6f9ee_28404cuda3std6ranges3__45__cpo4swapE
	.align		8
        /*0040*/ 	.dword	_ZN80_INTERNAL_53d2d09d_44_flash_fwd_hdim128_bf16_paged_softcap_sm90_cu_f3e6f9ee_28404cuda3std6ranges3__45__cpo9iter_moveE
	.align		8
        /*0048*/ 	.dword	_ZN80_INTERNAL_53d2d09d_44_flash_fwd_hdim128_bf16_paged_softcap_sm90_cu_f3e6f9ee_28404cute7productE
	.align		8
        /*0050*/ 	.dword	_ZN80_INTERNAL_53d2d09d_44_flash_fwd_hdim128_bf16_paged_softcap_sm90_cu_f3e6f9ee_28404cute1_E


//--------------------- .text._ZN7cutlass13device_kernelIN5flash11enable_sm90INS1_16FlashAttnFwdSm90INS1_25CollectiveMainloopFwdSm90ILi2EN4cute5tupleIJNS5_1CILi1EEES8_S8_EEENS6_IJNS7_ILi128EEESA_SA_EEELi128ENS_10bfloat16_tEfNS_4arch4Sm90ELb0ELb0ELb1ELb0ELb1ELb0ELb0ELb1ELb1ELb1ELb0ELb0EEENS1_21CollectiveEpilogueFwdISB_S9_SC_SE_Li256ELb0ELb1ELb0ELb0EEENS1_29StaticPersistentTileSchedulerILb0EEEEEEEEEvNT_6ParamsE --------------------------
	.section	.text._ZN7cutlass13device_kernelIN5flash11enable_sm90INS1_16FlashAttnFwdSm90INS1_25CollectiveMainloopFwdSm90ILi2EN4cute5tupleIJNS5_1CILi1EEES8_S8_EEENS6_IJNS7_ILi128EEESA_SA_EEELi128ENS_10bfloat16_tEfNS_4arch4Sm90ELb0ELb0ELb1ELb0ELb1ELb0ELb0ELb1ELb1ELb1ELb0ELb0EEENS1_21CollectiveEpilogueFwdISB_S9_SC_SE_Li256ELb0ELb1ELb0ELb0EEENS1_29StaticPersistentTileSchedulerILb0EEEEEEEEEvNT_6ParamsE,"ax",@progbits
	.align	128
.text._ZN7cutlass13device_kernelIN5flash11enable_sm90INS1_16FlashAttnFwdSm90INS1_25CollectiveMainloopFwdSm90ILi2EN4cute5tupleIJNS5_1CILi1EEES8_S8_EEENS6_IJNS7_ILi128EEESA_SA_EEELi128ENS_10bfloat16_tEfNS_4arch4Sm90ELb0ELb0ELb1ELb0ELb1ELb0ELb0ELb1ELb1ELb1ELb0ELb0EEENS1_21CollectiveEpilogueFwdISB_S9_SC_SE_Li256ELb0ELb1ELb0ELb0EEENS1_29StaticPersistentTileSchedulerILb0EEEEEEEEEvNT_6ParamsE:
        .type           _ZN7cutlass13device_kernelIN5flash11enable_sm90INS1_16FlashAttnFwdSm90INS1_25CollectiveMainloopFwdSm90ILi2EN4cute5tupleIJNS5_1CILi1EEES8_S8_EEENS6_IJNS7_ILi128EEESA_SA_EEELi128ENS_10bfloat16_tEfNS_4arch4Sm90ELb0ELb0ELb1ELb0ELb1ELb0ELb0ELb1ELb1ELb1ELb0ELb0EEENS1_21CollectiveEpilogueFwdISB_S9_SC_SE_Li256ELb0ELb1ELb0ELb0EEENS1_29StaticPersistentTileSchedulerILb0EEEEEEEEEvNT_6ParamsE,@function
        .size           _ZN7cutlass13device_kernelIN5flash11enable_sm90INS1_16FlashAttnFwdSm90INS1_25CollectiveMainloopFwdSm90ILi2EN4cute5tupleIJNS5_1CILi1EEES8_S8_EEENS6_IJNS7_ILi128EEESA_SA_EEELi128ENS_10bfloat16_tEfNS_4arch4Sm90ELb0ELb0ELb1ELb0ELb1ELb0ELb0ELb1ELb1ELb1ELb0ELb0EEENS1_21CollectiveEpilogueFwdISB_S9_SC_SE_Li256ELb0ELb1ELb0ELb0EEENS1_29StaticPersistentTileSchedulerILb0EEEEEEEEEvNT_6ParamsE,(.L_x_9 - _ZN7cutlass13device_kernelIN5flash11enable_sm90INS1_16FlashAttnFwdSm90INS1_25CollectiveMainloopFwdSm90ILi2EN4cute5tupleIJNS5_1CILi1EEES8_S8_EEENS6_IJNS7_ILi128EEESA_SA_EEELi128ENS_10bfloat16_tEfNS_4arch4Sm90ELb0ELb0ELb1ELb0ELb1ELb0ELb0ELb1ELb1ELb1ELb0ELb0EEENS1_21CollectiveEpilogueFwdISB_S9_SC_SE_Li256ELb0ELb1ELb0ELb0EEENS1_29StaticPersistentTileSchedulerILb0EEEEEEEEEvNT_6ParamsE)
        .other          _ZN7cutlass13device_kernelIN5flash11enable_sm90INS1_16FlashAttnFwdSm90INS1_25CollectiveMainloopFwdSm90ILi2EN4cute5tupleIJNS5_1CILi1EEES8_S8_EEENS6_IJNS7_ILi128EEESA_SA_EEELi128ENS_10bfloat16_tEfNS_4arch4Sm90ELb0ELb0ELb1ELb0ELb1ELb0ELb0ELb1ELb1ELb1ELb0ELb0EEENS1_21CollectiveEpilogueFwdISB_S9_SC_SE_Li256ELb0ELb1ELb0ELb0EEENS1_29StaticPersistentTileSchedulerILb0EEEEEEEEEvNT_6ParamsE,@"STO_CUDA_ENTRY STV_DEFAULT"
_ZN7cutlass13device_kernelIN5flash11enable_sm90INS1_16FlashAttnFwdSm90INS1_25CollectiveMainloopFwdSm90ILi2EN4cute5tupleIJNS5_1CILi1EEES8_S8_EEENS6_IJNS7_ILi128EEESA_SA_EEELi128ENS_10bfloat16_tEfNS_4arch4Sm90ELb0ELb0ELb1ELb0ELb1ELb0ELb0ELb1ELb1ELb1ELb0ELb0EEENS1_21CollectiveEpilogueFwdISB_S9_SC_SE_Li256ELb0ELb1ELb0ELb0EEENS1_29StaticPersistentTileSchedulerILb0EEEEEEEEEvNT_6ParamsE:
[----:B------:R-:W-:Y:S01]  /*0000*/  LDC R1, c[0x0][0x37c] ;  /* 0x0000df00ff017b82 */ /* 0x000fe20000000800 */
[----:B------:R-:W-:Y:S05]  /*0010*/  EXIT ;  /* 0x000000000000794d */ /* 0x000fea0003800000 */
.L_x_0:
[----:B------:R-:W-:-:S00]  /*0020*/  BRA `(.L_x_0) ;  /* 0xfffffffc00fc7947 */ /* 0x000fc0000383ffff */
[----:B------:R-:W-:-:S00]  /*0030*/  NOP ;  /* 0x0000000000007918 */ /* 0x000fc00000000000 */
        /* <DEDUP_REMOVED lines=12> */
.L_x_9:


//--------------------- .text._ZN7cutlass13device_kernelIN5flash11enable_sm90INS1_16FlashAttnFwdSm90INS1_25CollectiveMainloopFwdSm90ILi2EN4cute5tupleIJNS5_1CILi1EEES8_S8_EEENS6_IJNS7_ILi128EEESA_SA_EEELi128ENS_10bfloat16_tEfNS_4arch4Sm90ELb0ELb0ELb1ELb1ELb1ELb0ELb0ELb1ELb1ELb1ELb0ELb0EEENS1_21CollectiveEpilogueFwdISB_S9_SC_SE_Li256ELb1ELb1ELb0ELb0EEENS1_36VarlenDynamicPersistentTileSchedulerILi128ELi128ELi256ELi128ELb0ELb1ELb1ELb0ELb1ELb1EEEEEEEEEvNT_6ParamsE --------------------------
	.section	.text._ZN7cutlass13device_kernelIN5flash11enable_sm90INS1_16FlashAttnFwdSm90INS1_25CollectiveMainloopFwdSm90ILi2EN4cute5tupleIJNS5_1CILi1EEES8_S8_EEENS6_IJNS7_ILi128EEESA_SA_EEELi128ENS_10bfloat16_tEfNS_4arch4Sm90ELb0ELb0ELb1ELb1ELb1ELb0ELb0ELb1ELb1ELb1ELb0ELb0EEENS1_21CollectiveEpilogueFwdISB_S9_SC_SE_Li256ELb1ELb1ELb0ELb0EEENS1_36VarlenDynamicPersistentTileSchedulerILi128ELi128ELi256ELi128ELb0ELb1ELb1ELb0ELb1ELb1EEEEEEEEEvNT_6ParamsE,"ax",@progbits
	.align	128
.text._ZN7cutlass13device_kernelIN5flash11enable_sm90INS1_16FlashAttnFwdSm90INS1_25CollectiveMainloopFwdSm90ILi2EN4cute5tupleIJNS5_1CILi1EEES8_S8_EEENS6_IJNS7_ILi128EEESA_SA_EEELi128ENS_10bfloat16_tEfNS_4arch4Sm90ELb0ELb0ELb1ELb1ELb1ELb0ELb0ELb1ELb1ELb1ELb0ELb0EEENS1_21CollectiveEpilogueFwdISB_S9_SC_SE_Li256ELb1ELb1ELb0ELb0EEENS1_36VarlenDynamicPersistentTileSchedulerILi128ELi128ELi256ELi128ELb0ELb1ELb1ELb0ELb1ELb1EEEEEEEEEvNT_6ParamsE:
        .type           _ZN7cutlass13device_kernelIN5flash11enable_sm90INS1_16FlashAttnFwdSm90INS1_25CollectiveMainloopFwdSm90ILi2EN4cute5tupleIJNS5_1CILi1EEES8_S8_EEENS6_IJNS7_ILi128EEESA_SA_EEELi128ENS_10bfloat16_tEfNS_4arch4Sm90ELb0ELb0ELb1ELb1ELb1ELb0ELb0ELb1ELb1ELb1ELb0ELb0EEENS1_21CollectiveEpilogueFwdISB_S9_SC_SE_Li256ELb1ELb1ELb0ELb0EEENS1_36VarlenDynamicPersistentTileSchedulerILi128ELi128ELi256ELi128ELb0ELb1ELb1ELb0ELb1ELb1EEEEEEEEEvNT_6ParamsE,@function
        .size           _ZN7cutlass13device_kernelIN5flash11enable_sm90INS1_16FlashAttnFwdSm90INS1_25CollectiveMainloopFwdSm90ILi2EN4cute5tupleIJNS5_1CILi1EEES8_S8_EEENS6_IJNS7_ILi128EEESA_SA_EEELi128ENS_10bfloat16_tEfNS_4arch4Sm90ELb0ELb0ELb1ELb1ELb1ELb0ELb0ELb1ELb1ELb1ELb0ELb0EEENS1_21CollectiveEpilogueFwdISB_S9_SC_SE_Li256ELb1ELb1ELb0ELb0EEENS1_36VarlenDynamicPersistentTileSchedulerILi128ELi128ELi256ELi128ELb0ELb1ELb1ELb0ELb1ELb1EEEEEEEEEvNT_6ParamsE,(.L_x_10 - _ZN7cutlass13device_kernelIN5flash11enable_sm90INS1_16FlashAttnFwdSm90INS1_25CollectiveMainloopFwdSm90ILi2EN4cute5tupleIJNS5_1CILi1EEES8_S8_EEENS6_IJNS7_ILi128EEESA_SA_EEELi128ENS_10bfloat16_tEfNS_4arch4Sm90ELb0ELb0ELb1ELb1ELb1ELb0ELb0ELb1ELb1ELb1ELb0ELb0EEENS1_21CollectiveEpilogueFwdISB_S9_SC_SE_Li256ELb1ELb1ELb0ELb0EEENS1_36VarlenDynamicPersistentTileSchedulerILi128ELi128ELi256ELi128ELb0ELb1ELb1ELb0ELb1ELb1EEEEEEEEEvNT_6ParamsE)
        .other          _ZN7cutlass13device_kernelIN5flash11enable_sm90INS1_16FlashAttnFwdSm90INS1_25CollectiveMainloopFwdSm90ILi2EN4cute5tupleIJNS5_1CILi1EEES8_S8_EEENS6_IJNS7_ILi128EEESA_SA_EEELi128ENS_10bfloat16_tEfNS_4arch4Sm90ELb0ELb0ELb1ELb1ELb1ELb0ELb0ELb1ELb1ELb1ELb0ELb0EEENS1_21CollectiveEpilogueFwdISB_S9_SC_SE_Li256ELb1ELb1ELb0ELb0EEENS1_36VarlenDynamicPersistentTileSchedulerILi128ELi128ELi256ELi128ELb0ELb1ELb1ELb0ELb1ELb1EEEEEEEEEvNT_6ParamsE,@"STO_CUDA_ENTRY STV_DEFAULT"
_ZN7cutlass13device_kernelIN5flash11enable_sm90INS1_16FlashAttnFwdSm90INS1_25CollectiveMainloopFwdSm90ILi2EN4cute5tupleIJNS5_1CILi1EEES8_S8_EEENS6_IJNS7_ILi128EEESA_SA_EEELi128ENS_10bfloat16_tEfNS_4arch4Sm90ELb0ELb0ELb1ELb1ELb1ELb0ELb0ELb1ELb1ELb1ELb0ELb0EEENS1_21CollectiveEpilogueFwdISB_S9_SC_SE_Li256ELb1ELb1ELb0ELb0EEENS1_36VarlenDynamicPersistentTileSchedulerILi128ELi128ELi256ELi128ELb0ELb1ELb1ELb0ELb1ELb1EEEEEEEEEvNT_6ParamsE:
[----:B------:R-:W-:Y:S01]  /*0000*/  LDC R1, c[0x0][0x37c] ;  /* 0x0000df00ff017b82 */ /* 0x000fe20000000800 */
[----:B------:R-:W-:Y:S05]  /*0010*/  EXIT ;  /* 0x000000000000794d */ /* 0x000fea0003800000 */
.L_x_1:
        /* <DEDUP_REMOVED lines=14> */
.L_x_10:


//--------------------- .text._ZN7cutlass13device_kernelIN5flash11enable_sm90INS1_16FlashAttnFwdSm90INS1_25CollectiveMainloopFwdSm90ILi2EN4cute5tupleIJNS5_1CILi1EEES8_S8_EEENS6_IJNS7_ILi128EEESA_SA_EEELi128ENS_10bfloat16_tEfNS_4arch4Sm90ELb0ELb0ELb1ELb1ELb1ELb1ELb0ELb1ELb1ELb1ELb0ELb0EEENS1_21CollectiveEpilogueFwdISB_S9_SC_SE_Li256ELb1ELb1ELb0ELb0EEENS1_36VarlenDynamicPersistentTileSchedulerILi128ELi128ELi256ELi128ELb0ELb1ELb1ELb0ELb1ELb1EEEEEEEEEvNT_6ParamsE --------------------------
	.section	.text._ZN7cutlass13device_kernelIN5flash11enable_sm90INS1_16FlashAttnFwdSm90INS1_25CollectiveMainloopFwdSm90ILi2EN4cute5tupleIJNS5_1CILi1EEES8_S8_EEENS6_IJNS7_ILi128EEESA_SA_EEELi128ENS_10bfloat16_tEfNS_4arch4Sm90ELb0ELb0ELb1ELb1ELb1ELb1ELb0ELb1ELb1ELb1ELb0ELb0EEENS1_21CollectiveEpilogueFwdISB_S9_SC_SE_Li256ELb1ELb1ELb0ELb0EEENS1_36VarlenDynamicPersistentTileSchedulerILi128ELi128ELi256ELi128ELb0ELb1ELb1ELb0ELb1ELb1EEEEEEEEEvNT_6ParamsE,"ax",@progbits
	.align	128
.text._ZN7cutlass13device_kernelIN5flash11enable_sm90INS1_16FlashAttnFwdSm90INS1_25CollectiveMainloopFwdSm90ILi2EN4cute5tupleIJNS5_1CILi1EEES8_S8_EEENS6_IJNS7_ILi128EEESA_SA_EEELi128ENS_10bfloat16_tEfNS_4arch4Sm90ELb0ELb0ELb1ELb1ELb1ELb1ELb0ELb1ELb1ELb1ELb0ELb0EEENS1_21CollectiveEpilogueFwdISB_S9_SC_SE_Li256ELb1ELb1ELb0ELb0EEENS1_36VarlenDynamicPersistentTileSchedulerILi128ELi128ELi256ELi128ELb0ELb1ELb1ELb0ELb1ELb1EEEEEEEEEvNT_6ParamsE:
        .type           _ZN7cutlass13device_kernelIN5flash11enable_sm90INS1_16FlashAttnFwdSm90INS1_25CollectiveMainloopFwdSm90ILi2EN4cute5tupleIJNS5_1CILi1EEES8_S8_EEENS6_IJNS7_ILi128EEESA_SA_EEELi128ENS_10bfloat16_tEfNS_4arch4Sm90ELb0ELb0ELb1ELb1ELb1ELb1ELb0ELb1ELb1ELb1ELb0ELb0EEENS1_21CollectiveEpilogueFwdISB_S9_SC_SE_Li256ELb1ELb1ELb0ELb0EEENS1_36VarlenDynamicPersistentTileSchedulerILi128ELi128ELi256ELi128ELb0ELb1ELb1ELb0ELb1ELb1EEEEEEEEEvNT_6ParamsE,@function
        .size           _ZN7cutlass13device_kernelIN5flash11enable_sm90INS1_16FlashAttnFwdSm90INS1_25CollectiveMainloopFwdSm90ILi2EN4cute5tupleIJNS5_1CILi1EEES8_S8_EEENS6_IJNS7_ILi128EEESA_SA_EEELi128ENS_10bfloat16_tEfNS_4arch4Sm90ELb0ELb0ELb1ELb1ELb1ELb1ELb0ELb1ELb1ELb1ELb0ELb0EEENS1_21CollectiveEpilogueFwdISB_S9_SC_SE_Li256ELb1ELb1ELb0ELb0EEENS1_36VarlenDynamicPersistentTileSchedulerILi128ELi128ELi256ELi128ELb0ELb1ELb1ELb0ELb1ELb1EEEEEEEEEvNT_6ParamsE,(.L_x_11 - _ZN7cutlass13device_kernelIN5flash11enable_sm90INS1_16FlashAttnFwdSm90INS1_25CollectiveMainloopFwdSm90ILi2EN4cute5tupleIJNS5_1CILi1EEES8_S8_EEENS6_IJNS7_ILi128EEESA_SA_EEELi128ENS_10bfloat16_tEfNS_4arch4Sm90ELb0ELb0ELb1ELb1ELb1ELb1ELb0ELb1ELb1ELb1ELb0ELb0EEENS1_21CollectiveEpilogueFwdISB_S9_SC_SE_Li256ELb1ELb1ELb0ELb0EEENS1_36VarlenDynamicPersistentTileSchedulerILi128ELi128ELi256ELi128ELb0ELb1ELb1ELb0ELb1ELb1EEEEEEEEEvNT_6ParamsE)
        .other          _ZN7cutlass13device_kernelIN5flash11enable_sm90INS1_16FlashAttnFwdSm90INS1_25CollectiveMainloopFwdSm90ILi2EN4cute5tupleIJNS5_1CILi1EEES8_S8_EEENS6_IJNS7_ILi128EEESA_SA_EEELi128ENS_10bfloat16_tEfNS_4arch4Sm90ELb0ELb0ELb1ELb1ELb1ELb1ELb0ELb1ELb1ELb1ELb0ELb0EEENS1_21CollectiveEpilogueFwdISB_S9_SC_SE_Li256ELb1ELb1ELb0ELb0EEENS1_36VarlenDynamicPersistentTileSchedulerILi128ELi128ELi256ELi128ELb0ELb1ELb1ELb0ELb1ELb1EEEEEEEEEvNT_6ParamsE,@"STO_CUDA_ENTRY STV_DEFAULT"
_ZN7cutlass13device_kernelIN5flash11enable_sm90INS1_16FlashAttnFwdSm90INS1_25CollectiveMainloopFwdSm90ILi2EN4cute5tupleIJNS5_1CILi1EEES8_S8_EEENS6_IJNS7_ILi128EEESA_SA_EEELi128ENS_10bfloat16_tEfNS_4arch4Sm90ELb0ELb0ELb1ELb1ELb1ELb1ELb0ELb1ELb1ELb1ELb0ELb0EEENS1_21CollectiveEpilogueFwdISB_S9_SC_SE_Li256ELb1ELb1ELb0ELb0EEENS1_36VarlenDynamicPersistentTileSchedulerILi128ELi128ELi256ELi128ELb0ELb1ELb1ELb0ELb1ELb1EEEEEEEEEvNT_6ParamsE:
[----:B------:R-:W-:Y:S01]  /*0000*/  LDC R1, c[0x0][0x37c] ;  /* 0x0000df00ff017b82 */ /* 0x000fe20000000800 */
[----:B------:R-:W-:Y:S05]  /*0010*/  EXIT ;  /* 0x000000000000794d */ /* 0x000fea0003800000 */
.L_x_2:
        /* <DEDUP_REMOVED lines=14> */
.L_x_11:


//--------------------- .text._ZN7cutlass13device_kernelIN5flash11enable_sm90INS1_16FlashAttnFwdSm90INS1_25CollectiveMainloopFwdSm90ILi2EN4cute5tupleIJNS5_1CILi1EEES8_S8_EEENS6_IJNS7_ILi128EEESA_SA_EEELi128ENS_10bfloat16_tEfNS_4arch4Sm90ELb0ELb1ELb1ELb0ELb1ELb0ELb0ELb1ELb1ELb1ELb0ELb0EEENS1_21CollectiveEpilogueFwdISB_S9_SC_SE_Li256ELb0ELb1ELb0ELb0EEENS1_30DynamicPersistentTileSchedulerILi256ELi128ELb0ELb1ELb1EEEEEEEEEvNT_6ParamsE --------------------------
	.section	.text._ZN7cutlass13device_kernelIN5flash11enable_sm90INS1_16FlashAttnFwdSm90INS1_25CollectiveMainloopFwdSm90ILi2EN4cute5tupleIJNS5_1CILi1EEES8_S8_EEENS6_IJNS7_ILi128EEESA_SA_EEELi128ENS_10bfloat16_tEfNS_4arch4Sm90ELb0ELb1ELb1ELb0ELb1ELb0ELb0ELb1ELb1ELb1ELb0ELb0EEENS1_21CollectiveEpilogueFwdISB_S9_SC_SE_Li256ELb0ELb1ELb0ELb0EEENS1_30DynamicPersistentTileSchedulerILi256ELi128ELb0ELb1ELb1EEEEEEEEEvNT_6ParamsE,"ax",@progbits
	.align	128
.text._ZN7cutlass13device_kernelIN5flash11enable_sm90INS1_16FlashAttnFwdSm90INS1_25CollectiveMainloopFwdSm90ILi2EN4cute5tupleIJNS5_1CILi1EEES8_S8_EEENS6_IJNS7_ILi128EEESA_SA_EEELi128ENS_10bfloat16_tEfNS_4arch4Sm90ELb0ELb1ELb1ELb0ELb1ELb0ELb0ELb1ELb1ELb1ELb0ELb0EEENS1_21CollectiveEpilogueFwdISB_S9_SC_SE_Li256ELb0ELb1ELb0ELb0EEENS1_30DynamicPersistentTileSchedulerILi256ELi128ELb0ELb1ELb1EEEEEEEEEvNT_6ParamsE:
        .type           _ZN7cutlass13device_kernelIN5flash11enable_sm90INS1_16FlashAttnFwdSm90INS1_25CollectiveMainloopFwdSm90ILi2EN4cute5tupleIJNS5_1CILi1EEES8_S8_EEENS6_IJNS7_ILi128EEESA_SA_EEELi128ENS_10bfloat16_tEfNS_4arch4Sm90ELb0ELb1ELb1ELb0ELb1ELb0ELb0ELb1ELb1ELb1ELb0ELb0EEENS1_21CollectiveEpilogueFwdISB_S9_SC_SE_Li256ELb0ELb1ELb0ELb0EEENS1_30DynamicPersistentTileSchedulerILi256ELi128ELb0ELb1ELb1EEEEEEEEEvNT_6ParamsE,@function
        .size           _ZN7cutlass13device_kernelIN5flash11enable_sm90INS1_16FlashAttnFwdSm90INS1_25CollectiveMainloopFwdSm90ILi2EN4cute5tupleIJNS5_1CILi1EEES8_S8_EEENS6_IJNS7_ILi128EEESA_SA_EEELi128ENS_10bfloat16_tEfNS_4arch4Sm90ELb0ELb1ELb1ELb0ELb1ELb0ELb0ELb1ELb1ELb1ELb0ELb0EEENS1_21CollectiveEpilogueFwdISB_S9_SC_SE_Li256ELb0ELb1ELb0ELb0EEENS1_30DynamicPersistentTileSchedulerILi256ELi128ELb0ELb1ELb1EEEEEEEEEvNT_6ParamsE,(.L_x_12 - _ZN7cutlass13device_kernelIN5flash11enable_sm90INS1_16FlashAttnFwdSm90INS1_25CollectiveMainloopFwdSm90ILi2EN4cute5tupleIJNS5_1CILi1EEES8_S8_EEENS6_IJNS7_ILi128EEESA_SA_EEELi128ENS_10bfloat16_tEfNS_4arch4Sm90ELb0ELb1ELb1ELb0ELb1ELb0ELb0ELb1ELb1ELb1ELb0ELb0EEENS1_21CollectiveEpilogueFwdISB_S9_SC_SE_Li256ELb0ELb1ELb0ELb0EEENS1_30DynamicPersistentTileSchedulerILi256ELi128ELb0ELb1ELb1EEEEEEEEEvNT_6ParamsE)
        .other          _ZN7cutlass13device_kernelIN5flash11enable_sm90INS1_16FlashAttnFwdSm90INS1_25CollectiveMainloopFwdSm90ILi2EN4cute5tupleIJNS5_1CILi1EEES8_S8_EEENS6_IJNS7_ILi128EEESA_SA_EEELi128ENS_10bfloat16_tEfNS_4arch4Sm90ELb0ELb1ELb1ELb0ELb1ELb0ELb0ELb1ELb1ELb1ELb0ELb0EEENS1_21CollectiveEpilogueFwdISB_S9_SC_SE_Li256ELb0ELb1ELb0ELb0EEENS1_30DynamicPersistentTileSchedulerILi256ELi128ELb0ELb1ELb1EEEEEEEEEvNT_6ParamsE,@"STO_CUDA_ENTRY STV_DEFAULT"
_ZN7cutlass13device_kernelIN5flash11enable_sm90INS1_16FlashAttnFwdSm90INS1_25CollectiveMainloopFwdSm90ILi2EN4cute5tupleIJNS5_1CILi1EEES8_S8_EEENS6_IJNS7_ILi128EEESA_SA_EEELi128ENS_10bfloat16_tEfNS_4arch4Sm90ELb0ELb1ELb1ELb0ELb1ELb0ELb0ELb1ELb1ELb1ELb0ELb0EEENS1_21CollectiveEpilogueFwdISB_S9_SC_SE_Li256ELb0ELb1ELb0ELb0EEENS1_30DynamicPersistentTileSchedulerILi256ELi128ELb0ELb1ELb1EEEEEEEEEvNT_6ParamsE:
[----:B------:R-:W-:Y:S01]  /*0000*/  LDC R1, c[0x0][0x37c] ;  /* 0x0000df00ff017b82 */ /* 0x000fe20000000800 */
[----:B------:R-:W-:Y:S05]  /*0010*/  EXIT ;  /* 0x000000000000794d */ /* 0x000fea0003800000 */
.L_x_3:
        /* <DEDUP_REMOVED lines=14> */
.L_x_12:


//--------------------- .text._ZN7cutlass13device_kernelIN5flash11enable_sm90INS1_16FlashAttnFwdSm90INS1_25CollectiveMainloopFwdSm90ILi2EN4cute5tupleIJNS5_1CILi1EEES8_S8_EEENS6_IJNS7_ILi128EEESA_SA_EEELi128ENS_10bfloat16_tEfNS_4arch4Sm90ELb0ELb1ELb1ELb1ELb1ELb0ELb0ELb1ELb1ELb1ELb0ELb0EEENS1_21CollectiveEpilogueFwdISB_S9_SC_SE_Li256ELb1ELb1ELb0ELb0EEENS1_36VarlenDynamicPersistentTileSchedulerILi128ELi128ELi256ELi128ELb0ELb1ELb1ELb1ELb0ELb1EEEEEEEEEvNT_6ParamsE --------------------------
	.section	.text._ZN7cutlass13device_kernelIN5flash11enable_sm90INS1_16FlashAttnFwdSm90INS1_25CollectiveMainloopFwdSm90ILi2EN4cute5tupleIJNS5_1CILi1EEES8_S8_EEENS6_IJNS7_ILi128EEESA_SA_EEELi128ENS_10bfloat16_tEfNS_4arch4Sm90ELb0ELb1ELb1ELb1ELb1ELb0ELb0ELb1ELb1ELb1ELb0ELb0EEENS1_21CollectiveEpilogueFwdISB_S9_SC_SE_Li256ELb1ELb1ELb0ELb0EEENS1_36VarlenDynamicPersistentTileSchedulerILi128ELi128ELi256ELi128ELb0ELb1ELb1ELb1ELb0ELb1EEEEEEEEEvNT_6ParamsE,"ax",@progbits
	.align	128
.text._ZN7cutlass13device_kernelIN5flash11enable_sm90INS1_16FlashAttnFwdSm90INS1_25CollectiveMainloopFwdSm90ILi2EN4cute5tupleIJNS5_1CILi1EEES8_S8_EEENS6_IJNS7_ILi128EEESA_SA_EEELi128ENS_10bfloat16_tEfNS_4arch4Sm90ELb0ELb1ELb1ELb1ELb1ELb0ELb0ELb1ELb1ELb1ELb0ELb0EEENS1_21CollectiveEpilogueFwdISB_S9_SC_SE_Li256ELb1ELb1ELb0ELb0EEENS1_36VarlenDynamicPersistentTileSchedulerILi128ELi128ELi256ELi128ELb0ELb1ELb1ELb1ELb0ELb1EEEEEEEEEvNT_6ParamsE:
        .type           _ZN7cutlass13device_kernelIN5flash11enable_sm90INS1_16FlashAttnFwdSm90INS1_25CollectiveMainloopFwdSm90ILi2EN4cute5tupleIJNS5_1CILi1EEES8_S8_EEENS6_IJNS7_ILi128EEESA_SA_EEELi128ENS_10bfloat16_tEfNS_4arch4Sm90ELb0ELb1ELb1ELb1ELb1ELb0ELb0ELb1ELb1ELb1ELb0ELb0EEENS1_21CollectiveEpilogueFwdISB_S9_SC_SE_Li256ELb1ELb1ELb0ELb0EEENS1_36VarlenDynamicPersistentTileSchedulerILi128ELi128ELi256ELi128ELb0ELb1ELb1ELb1ELb0ELb1EEEEEEEEEvNT_6ParamsE,@function
        .size           _ZN7cutlass13device_kernelIN5flash11enable_sm90INS1_16FlashAttnFwdSm90INS1_25CollectiveMainloopFwdSm90ILi2EN4cute5tupleIJNS5_1CILi1EEES8_S8_EEENS6_IJNS7_ILi128EEESA_SA_EEELi128ENS_10bfloat16_tEfNS_4arch4Sm90ELb0ELb1ELb1ELb1ELb1ELb0ELb0ELb1ELb1ELb1ELb0ELb0EEENS1_21CollectiveEpilogueFwdISB_S9_SC_SE_Li256ELb1ELb1ELb0ELb0EEENS1_36VarlenDynamicPersistentTileSchedulerILi128ELi128ELi256ELi128ELb0ELb1ELb1ELb1ELb0ELb1EEEEEEEEEvNT_6ParamsE,(.L_x_13 - _ZN7cutlass13device_kernelIN5flash11enable_sm90INS1_16FlashAttnFwdSm90INS1_25CollectiveMainloopFwdSm90ILi2EN4cute5tupleIJNS5_1CILi1EEES8_S8_EEENS6_IJNS7_ILi128EEESA_SA_EEELi128ENS_10bfloat16_tEfNS_4arch4Sm90ELb0ELb1ELb1ELb1ELb1ELb0ELb0ELb1ELb1ELb1ELb0ELb0EEENS1_21CollectiveEpilogueFwdISB_S9_SC_SE_Li256ELb1ELb1ELb0ELb0EEENS1_36VarlenDynamicPersistentTileSchedulerILi128ELi128ELi256ELi128ELb0ELb1ELb1ELb1ELb0ELb1EEEEEEEEEvNT_6ParamsE)
        .other          _ZN7cutlass13device_kernelIN5flash11enable_sm90INS1_16FlashAttnFwdSm90INS1_25CollectiveMainloopFwdSm90ILi2EN4cute5tupleIJNS5_1CILi1EEES8_S8_EEENS6_IJNS7_ILi128EEESA_SA_EEELi128ENS_10bfloat16_tEfNS_4arch4Sm90ELb0ELb1ELb1ELb1ELb1ELb0ELb0ELb1ELb1ELb1ELb0ELb0EEENS1_21CollectiveEpilogueFwdISB_S9_SC_SE_Li256ELb1ELb1ELb0ELb0EEENS1_36VarlenDynamicPersistentTileSchedulerILi128ELi128ELi256ELi128ELb0ELb1ELb1ELb1ELb0ELb1EEEEEEEEEvNT_6ParamsE,@"STO_CUDA_ENTRY STV_DEFAULT"
_ZN7cutlass13device_kernelIN5flash11enable_sm90INS1_16FlashAttnFwdSm90INS1_25CollectiveMainloopFwdSm90ILi2EN4cute5tupleIJNS5_1CILi1EEES8_S8_EEENS6_IJNS7_ILi128EEESA_SA_EEELi128ENS_10bfloat16_tEfNS_4arch4Sm90ELb0ELb1ELb1ELb1ELb1ELb0ELb0ELb1ELb1ELb1ELb0ELb0EEENS1_21CollectiveEpilogueFwdISB_S9_SC_SE_Li256ELb1ELb1ELb0ELb0EEENS1_36VarlenDynamicPersistentTileSchedulerILi128ELi128ELi256ELi128ELb0ELb1ELb1ELb1ELb0ELb1EEEEEEEEEvNT_6ParamsE:
[----:B------:R-:W-:Y:S01]  /*0000*/  LDC R1, c[0x0][0x37c] ;  /* 0x0000df00ff017b82 */ /* 0x000fe20000000800 */
[----:B------:R-:W-:Y:S05]  /*0010*/  EXIT ;  /* 0x000000000000794d */ /* 0x000fea0003800000 */
.L_x_4:
        /* <DEDUP_REMOVED lines=14> */
.L_x_13:


//--------------------- .text._ZN7cutlass13device_kernelIN5flash11enable_sm90INS1_16FlashAttnFwdSm90INS1_25CollectiveMainloopFwdSm90ILi2EN4cute5tupleIJNS5_1CILi1EEES8_S8_EEENS6_IJNS7_ILi128EEESA_SA_EEELi128ENS_10bfloat16_tEfNS_4arch4Sm90ELb0ELb1ELb1ELb1ELb1ELb1ELb0ELb1ELb1ELb1ELb0ELb0EEENS1_21CollectiveEpilogueFwdISB_S9_SC_SE_Li256ELb1ELb1ELb0ELb0EEENS1_36VarlenDynamicPersistentTileSchedulerILi128ELi128ELi256ELi128ELb0ELb1ELb1ELb1ELb0ELb1EEEEEEEEEvNT_6ParamsE --------------------------
	.section	.text._ZN7cutlass13device_kernelIN5flash11enable_sm90INS1_16FlashAttnFwdSm90INS1_25CollectiveMainloopFwdSm90ILi2EN4cute5tupleIJNS5_1CILi1EEES8_S8_EEENS6_IJNS7_ILi128EEESA_SA_EEELi128ENS_10bfloat16_tEfNS_4arch4Sm90ELb0ELb1ELb1ELb1ELb1ELb1ELb0ELb1ELb1ELb1ELb0ELb0EEENS1_21CollectiveEpilogueFwdISB_S9_SC_SE_Li256ELb1ELb1ELb0ELb0EEENS1_36VarlenDynamicPersistentTileSchedulerILi128ELi128ELi256ELi128ELb0ELb1ELb1ELb1ELb0ELb1EEEEEEEEEvNT_6ParamsE,"ax",@progbits
	.align	128
.text._ZN7cutlass13device_kernelIN5flash11enable_sm90INS1_16FlashAttnFwdSm90INS1_25CollectiveMainloopFwdSm90ILi2EN4cute5tupleIJNS5_1CILi1EEES8_S8_EEENS6_IJNS7_ILi128EEESA_SA_EEELi128ENS_10bfloat16_tEfNS_4arch4Sm90ELb0ELb1ELb1ELb1ELb1ELb1ELb0ELb1ELb1ELb1ELb0ELb0EEENS1_21CollectiveEpilogueFwdISB_S9_SC_SE_Li256ELb1ELb1ELb0ELb0EEENS1_36VarlenDynamicPersistentTileSchedulerILi128ELi128ELi256ELi128ELb0ELb1ELb1ELb1ELb0ELb1EEEEEEEEEvNT_6ParamsE:
        .type           _ZN7cutlass13device_kernelIN5flash11enable_sm90INS1_16FlashAttnFwdSm90INS1_25CollectiveMainloopFwdSm90ILi2EN4cute5tupleIJNS5_1CILi1EEES8_S8_EEENS6_IJNS7_ILi128EEESA_SA_EEELi128ENS_10bfloat16_tEfNS_4arch4Sm90ELb0ELb1ELb1ELb1ELb1ELb1ELb0ELb1ELb1ELb1ELb0ELb0EEENS1_21CollectiveEpilogueFwdISB_S9_SC_SE_Li256ELb1ELb1ELb0ELb0EEENS1_36VarlenDynamicPersistentTileSchedulerILi128ELi128ELi256ELi128ELb0ELb1ELb1ELb1ELb0ELb1EEEEEEEEEvNT_6ParamsE,@function
        .size           _ZN7cutlass13device_kernelIN5flash11enable_sm90INS1_16FlashAttnFwdSm90INS1_25CollectiveMainloopFwdSm90ILi2EN4cute5tupleIJNS5_1CILi1EEES8_S8_EEENS6_IJNS7_ILi128EEESA_SA_EEELi128ENS_10bfloat16_tEfNS_4arch4Sm90ELb0ELb1ELb1ELb1ELb1ELb1ELb0ELb1ELb1ELb1ELb0ELb0EEENS1_21CollectiveEpilogueFwdISB_S9_SC_SE_Li256ELb1ELb1ELb0ELb0EEENS1_36VarlenDynamicPersistentTileSchedulerILi128ELi128ELi256ELi128ELb0ELb1ELb1ELb1ELb0ELb1EEEEEEEEEvNT_6ParamsE,(.L_x_14 - _ZN7cutlass13device_kernelIN5flash11enable_sm90INS1_16FlashAttnFwdSm90INS1_25CollectiveMainloopFwdSm90ILi2EN4cute5tupleIJNS5_1CILi1EEES8_S8_EEENS6_IJNS7_ILi128EEESA_SA_EEELi128ENS_10bfloat16_tEfNS_4arch4Sm90ELb0ELb1ELb1ELb1ELb1ELb1ELb0ELb1ELb1ELb1ELb0ELb0EEENS1_21CollectiveEpilogueFwdISB_S9_SC_SE_Li256ELb1ELb1ELb0ELb0EEENS1_36VarlenDynamicPersistentTileSchedulerILi128ELi128ELi256ELi128ELb0ELb1ELb1ELb1ELb0ELb1EEEEEEEEEvNT_6ParamsE)
        .other          _ZN7cutlass13device_kernelIN5flash11enable_sm90INS1_16FlashAttnFwdSm90INS1_25CollectiveMainloopFwdSm90ILi2EN4cute5tupleIJNS5_1CILi1EEES8_S8_EEENS6_IJNS7_ILi128EEESA_SA_EEELi128ENS_10bfloat16_tEfNS_4arch4Sm90ELb0ELb1ELb1ELb1ELb1ELb1ELb0ELb1ELb1ELb1ELb0ELb0EEENS1_21CollectiveEpilogueFwdISB_S9_SC_SE_Li256ELb1ELb1ELb0ELb0EEENS1_36VarlenDynamicPersistentTileSchedulerILi128ELi128ELi256ELi128ELb0ELb1ELb1ELb1ELb0ELb1EEEEEEEEEvNT_6ParamsE,@"STO_CUDA_ENTRY STV_DEFAULT"
_ZN7cutlass13device_kernelIN5flash11enable_sm90INS1_16FlashAttnFwdSm90INS1_25CollectiveMainloopFwdSm90ILi2EN4cute5tupleIJNS5_1CILi1EEES8_S8_EEENS6_IJNS7_ILi128EEESA_SA_EEELi128ENS_10bfloat16_tEfNS_4arch4Sm90ELb0ELb1ELb1ELb1ELb1ELb1ELb0ELb1ELb1ELb1ELb0ELb0EEENS1_21CollectiveEpilogueFwdISB_S9_SC_SE_Li256ELb1ELb1ELb0ELb0EEENS1_36VarlenDynamicPersistentTileSchedulerILi128ELi128ELi256ELi128ELb0ELb1ELb1ELb1ELb0ELb1EEEEEEEEEvNT_6ParamsE:
[----:B------:R-:W-:Y:S01]  /*0000*/  LDC R1, c[0x0][0x37c] ;  /* 0x0000df00ff017b82 */ /* 0x000fe20000000800 */
[----:B------:R-:W-:Y:S05]  /*0010*/  EXIT ;  /* 0x000000000000794d */ /* 0x000fea0003800000 */
.L_x_5:
        /* <DEDUP_REMOVED lines=14> */
.L_x_14:


//--------------------- .text._ZN7cutlass13device_kernelIN5flash11enable_sm90INS1_16FlashAttnFwdSm90INS1_25CollectiveMainloopFwdSm90ILi2EN4cute5tupleIJNS5_1CILi1EEES8_S8_EEENS6_IJNS7_ILi128EEESA_SA_EEELi128ENS_10bfloat16_tEfNS_4arch4Sm90ELb1ELb0ELb1ELb0ELb1ELb0ELb0ELb1ELb1ELb1ELb0ELb0EEENS1_21CollectiveEpilogueFwdISB_S9_SC_SE_Li256ELb0ELb1ELb0ELb0EEENS1_30DynamicPersistentTileSchedulerILi256ELi128ELb0ELb1ELb1EEEEEEEEEvNT_6ParamsE --------------------------
	.section	.text._ZN7cutlass13device_kernelIN5flash11enable_sm90INS1_16FlashAttnFwdSm90INS1_25CollectiveMainloopFwdSm90ILi2EN4cute5tupleIJNS5_1CILi1EEES8_S8_EEENS6_IJNS7_ILi128EEESA_SA_EEELi128ENS_10bfloat16_tEfNS_4arch4Sm90ELb1ELb0ELb1ELb0ELb1ELb0ELb0ELb1ELb1ELb1ELb0ELb0EEENS1_21CollectiveEpilogueFwdISB_S9_SC_SE_Li256ELb0ELb1ELb0ELb0EEENS1_30DynamicPersistentTileSchedulerILi256ELi128ELb0ELb1ELb1EEEEEEEEEvNT_6ParamsE,"ax",@progbits
	.align	128
.text._ZN7cutlass13device_kernelIN5flash11enable_sm90INS1_16FlashAttnFwdSm90INS1_25CollectiveMainloopFwdSm90ILi2EN4cute5tupleIJNS5_1CILi1EEES8_S8_EEENS6_IJNS7_ILi128EEESA_SA_EEELi128ENS_10bfloat16_tEfNS_4arch4Sm90ELb1ELb0ELb1ELb0ELb1ELb0ELb0ELb1ELb1ELb1ELb0ELb0EEENS1_21CollectiveEpilogueFwdISB_S9_SC_SE_Li256ELb0ELb1ELb0ELb0EEENS1_30DynamicPersistentTileSchedulerILi256ELi128ELb0ELb1ELb1EEEEEEEEEvNT_6ParamsE:
        .type           _ZN7cutlass13device_kernelIN5flash11enable_sm90INS1_16FlashAttnFwdSm90INS1_25CollectiveMainloopFwdSm90ILi2EN4cute5tupleIJNS5_1CILi1EEES8_S8_EEENS6_IJNS7_ILi128EEESA_SA_EEELi128ENS_10bfloat16_tEfNS_4arch4Sm90ELb1ELb0ELb1ELb0ELb1ELb0ELb0ELb1ELb1ELb1ELb0ELb0EEENS1_21CollectiveEpilogueFwdISB_S9_SC_SE_Li256ELb0ELb1ELb0ELb0EEENS1_30DynamicPersistentTileSchedulerILi256ELi128ELb0ELb1ELb1EEEEEEEEEvNT_6ParamsE,@function
        .size           _ZN7cutlass13device_kernelIN5flash11enable_sm90INS1_16FlashAttnFwdSm90INS1_25CollectiveMainloopFwdSm90ILi2EN4cute5tupleIJNS5_1CILi1EEES8_S8_EEENS6_IJNS7_ILi128EEESA_SA_EEELi128ENS_10bfloat16_tEfNS_4arch4Sm90ELb1ELb0ELb1ELb0ELb1ELb0ELb0ELb1ELb1ELb1ELb0ELb0EEENS1_21CollectiveEpilogueFwdISB_S9_SC_SE_Li256ELb0ELb1ELb0ELb0EEENS1_30DynamicPersistentTileSchedulerILi256ELi128ELb0ELb1ELb1EEEEEEEEEvNT_6ParamsE,(.L_x_15 - _ZN7cutlass13device_kernelIN5flash11enable_sm90INS1_16FlashAttnFwdSm90INS1_25CollectiveMainloopFwdSm90ILi2EN4cute5tupleIJNS5_1CILi1EEES8_S8_EEENS6_IJNS7_ILi128EEESA_SA_EEELi128ENS_10bfloat16_tEfNS_4arch4Sm90ELb1ELb0ELb1ELb0ELb1ELb0ELb0ELb1ELb1ELb1ELb0ELb0EEENS1_21CollectiveEpilogueFwdISB_S9_SC_SE_Li256ELb0ELb1ELb0ELb0EEENS1_30DynamicPersistentTileSchedulerILi256ELi128ELb0ELb1ELb1EEEEEEEEEvNT_6ParamsE)
        .other          _ZN7cutlass13device_kernelIN5flash11enable_sm90INS1_16FlashAttnFwdSm90INS1_25CollectiveMainloopFwdSm90ILi2EN4cute5tupleIJNS5_1CILi1EEES8_S8_EEENS6_IJNS7_ILi128EEESA_SA_EEELi128ENS_10bfloat16_tEfNS_4arch4Sm90ELb1ELb0ELb1ELb0ELb1ELb0ELb0ELb1ELb1ELb1ELb0ELb0EEENS1_21CollectiveEpilogueFwdISB_S9_SC_SE_Li256ELb0ELb1ELb0ELb0EEENS1_30DynamicPersistentTileSchedulerILi256ELi128ELb0ELb1ELb1EEEEEEEEEvNT_6ParamsE,@"STO_CUDA_ENTRY STV_DEFAULT"
_ZN7cutlass13device_kernelIN5flash11enable_sm90INS1_16FlashAttnFwdSm90INS1_25CollectiveMainloopFwdSm90ILi2EN4cute5tupleIJNS5_1CILi1EEES8_S8_EEENS6_IJNS7_ILi128EEESA_SA_EEELi128ENS_10bfloat16_tEfNS_4arch4Sm90ELb1ELb0ELb1ELb0ELb1ELb0ELb0ELb1ELb1ELb1ELb0ELb0EEENS1_21CollectiveEpilogueFwdISB_S9_SC_SE_Li256ELb0ELb1ELb0ELb0EEENS1_30DynamicPersistentTileSchedulerILi256ELi128ELb0ELb1ELb1EEEEEEEEEvNT_6ParamsE:
[----:B------:R-:W-:Y:S01]  /*0000*/  LDC R1, c[0x0][0x37c] ;  /* 0x0000df00ff017b82 */ /* 0x000fe20000000800 */
[----:B------:R-:W-:Y:S05]  /*0010*/  EXIT ;  /* 0x000000000000794d */ /* 0x000fea0003800000 */
.L_x_6:
        /* <DEDUP_REMOVED lines=14> */
.L_x_15:


//--------------------- .text._ZN7cutlass13device_kernelIN5flash11enable_sm90INS1_16FlashAttnFwdSm90INS1_25CollectiveMainloopFwdSm90ILi2EN4cute5tupleIJNS5_1CILi1EEES8_S8_EEENS6_IJNS7_ILi128EEESA_SA_EEELi128ENS_10bfloat16_tEfNS_4arch4Sm90ELb1ELb0ELb1ELb1ELb1ELb0ELb0ELb1ELb1ELb1ELb0ELb0EEENS1_21CollectiveEpilogueFwdISB_S9_SC_SE_Li256ELb1ELb1ELb0ELb0EEENS1_36VarlenDynamicPersistentTileSchedulerILi128ELi128ELi256ELi128ELb0ELb1ELb1ELb1ELb1ELb1EEEEEEEEEvNT_6ParamsE --------------------------
	.section	.text._ZN7cutlass13device_kernelIN5flash11enable_sm90INS1_16FlashAttnFwdSm90INS1_25CollectiveMainloopFwdSm90ILi2EN4cute5tupleIJNS5_1CILi1EEES8_S8_EEENS6_IJNS7_ILi128EEESA_SA_EEELi128ENS_10bfloat16_tEfNS_4arch4Sm90ELb1ELb0ELb1ELb1ELb1ELb0ELb0ELb1ELb1ELb1ELb0ELb0EEENS1_21CollectiveEpilogueFwdISB_S9_SC_SE_Li256ELb1ELb1ELb0ELb0EEENS1_36VarlenDynamicPersistentTileSchedulerILi128ELi128ELi256ELi128ELb0ELb1ELb1ELb1ELb1ELb1EEEEEEEEEvNT_6ParamsE,"ax",@progbits
	.align	128
.text._ZN7cutlass13device_kernelIN5flash11enable_sm90INS1_16FlashAttnFwdSm90INS1_25CollectiveMainloopFwdSm90ILi2EN4cute5tupleIJNS5_1CILi1EEES8_S8_EEENS6_IJNS7_ILi128EEESA_SA_EEELi128ENS_10bfloat16_tEfNS_4arch4Sm90ELb1ELb0ELb1ELb1ELb1ELb0ELb0ELb1ELb1ELb1ELb0ELb0EEENS1_21CollectiveEpilogueFwdISB_S9_SC_SE_Li256ELb1ELb1ELb0ELb0EEENS1_36VarlenDynamicPersistentTileSchedulerILi128ELi128ELi256ELi128ELb0ELb1ELb1ELb1ELb1ELb1EEEEEEEEEvNT_6ParamsE:
        .type           _ZN7cutlass13device_kernelIN5flash11enable_sm90INS1_16FlashAttnFwdSm90INS1_25CollectiveMainloopFwdSm90ILi2EN4cute5tupleIJNS5_1CILi1EEES8_S8_EEENS6_IJNS7_ILi128EEESA_SA_EEELi128ENS_10bfloat16_tEfNS_4arch4Sm90ELb1ELb0ELb1ELb1ELb1ELb0ELb0ELb1ELb1ELb1ELb0ELb0EEENS1_21CollectiveEpilogueFwdISB_S9_SC_SE_Li256ELb1ELb1ELb0ELb0EEENS1_36VarlenDynamicPersistentTileSchedulerILi128ELi128ELi256ELi128ELb0ELb1ELb1ELb1ELb1ELb1EEEEEEEEEvNT_6ParamsE,@function
        .size           _ZN7cutlass13device_kernelIN5flash11enable_sm90INS1_16FlashAttnFwdSm90INS1_25CollectiveMainloopFwdSm90ILi2EN4cute5tupleIJNS5_1CILi1EEES8_S8_EEENS6_IJNS7_ILi128EEESA_SA_EEELi128ENS_10bfloat16_tEfNS_4arch4Sm90ELb1ELb0ELb1ELb1ELb1ELb0ELb0ELb1ELb1ELb1ELb0ELb0EEENS1_21CollectiveEpilogueFwdISB_S9_SC_SE_Li256ELb1ELb1ELb0ELb0EEENS1_36VarlenDynamicPersistentTileSchedulerILi128ELi128ELi256ELi128ELb0ELb1ELb1ELb1ELb1ELb1EEEEEEEEEvNT_6ParamsE,(.L_x_16 - _ZN7cutlass13device_kernelIN5flash11enable_sm90INS1_16FlashAttnFwdSm90INS1_25CollectiveMainloopFwdSm90ILi2EN4cute5tupleIJNS5_1CILi1EEES8_S8_EEENS6_IJNS7_ILi128EEESA_SA_EEELi128ENS_10bfloat16_tEfNS_4arch4Sm90ELb1ELb0ELb1ELb1ELb1ELb0ELb0ELb1ELb1ELb1ELb0ELb0EEENS1_21CollectiveEpilogueFwdISB_S9_SC_SE_Li256ELb1ELb1ELb0ELb0EEENS1_36VarlenDynamicPersistentTileSchedulerILi128ELi128ELi256ELi128ELb0ELb1ELb1ELb1ELb1ELb1EEEEEEEEEvNT_6ParamsE)
        .other          _ZN7cutlass13device_kernelIN5flash11enable_sm90INS1_16FlashAttnFwdSm90INS1_25CollectiveMainloopFwdSm90ILi2EN4cute5tupleIJNS5_1CILi1EEES8_S8_EEENS6_IJNS7_ILi128EEESA_SA_EEELi128ENS_10bfloat16_tEfNS_4arch4Sm90ELb1ELb0ELb1ELb1ELb1ELb0ELb0ELb1ELb1ELb1ELb0ELb0EEENS1_21CollectiveEpilogueFwdISB_S9_SC_SE_Li256ELb1ELb1ELb0ELb0EEENS1_36VarlenDynamicPersistentTileSchedulerILi128ELi128ELi256ELi128ELb0ELb1ELb1ELb1ELb1ELb1EEEEEEEEEvNT_6ParamsE,@"STO_CUDA_ENTRY STV_DEFAULT"
_ZN7cutlass13device_kernelIN5flash11enable_sm90INS1_16FlashAttnFwdSm90INS1_25CollectiveMainloopFwdSm90ILi2EN4cute5tupleIJNS5_1CILi1EEES8_S8_EEENS6_IJNS7_ILi128EEESA_SA_EEELi128ENS_10bfloat16_tEfNS_4arch4Sm90ELb1ELb0ELb1ELb1ELb1ELb0ELb0ELb1ELb1ELb1ELb0ELb0EEENS1_21CollectiveEpilogueFwdISB_S9_SC_SE_Li256ELb1ELb1ELb0ELb0EEENS1_36VarlenDynamicPersistentTileSchedulerILi128ELi128ELi256ELi128ELb0ELb1ELb1ELb1ELb1ELb1EEEEEEEEEvNT_6ParamsE:
[----:B------:R-:W-:Y:S01]  /*0000*/  LDC R1, c[0x0][0x37c] ;  /* 0x0000df00ff017b82 */ /* 0x000fe20000000800 */
[----:B------:R-:W-:Y:S05]  /*0010*/  EXIT ;  /* 0x000000000000794d */ /* 0x000fea0003800000 */
.L_x_7:
        /* <DEDUP_REMOVED lines=14> */
.L_x_16:


//--------------------- .text._ZN7cutlass13device_kernelIN5flash11enable_sm90INS1_16FlashAttnFwdSm90INS1_25CollectiveMainloopFwdSm90ILi2EN4cute5tupleIJNS5_1CILi1EEES8_S8_EEENS6_IJNS7_ILi128EEESA_SA_EEELi128ENS_10bfloat16_tEfNS_4arch4Sm90ELb1ELb0ELb1ELb1ELb1ELb1ELb0ELb1ELb1ELb1ELb0ELb0EEENS1_21CollectiveEpilogueFwdISB_S9_SC_SE_Li256ELb1ELb1ELb0ELb0EEENS1_36VarlenDynamicPersistentTileSchedulerILi128ELi128ELi256ELi128ELb0ELb1ELb1ELb1ELb1ELb1EEEEEEEEEvNT_6ParamsE --------------------------
	.section	.text._ZN7cutlass13device_kernelIN5flash11enable_sm90INS1_16FlashAttnFwdSm90INS1_25CollectiveMainloopFwdSm90ILi2EN4cute5tupleIJNS5_1CILi1EEES8_S8_EEENS6_IJNS7_ILi128EEESA_SA_EEELi128ENS_10bfloat16_tEfNS_4arch4Sm90ELb1ELb0ELb1ELb1ELb1ELb1ELb0ELb1ELb1ELb1ELb0ELb0EEENS1_21CollectiveEpilogueFwdISB_S9_SC_SE_Li256ELb1ELb1ELb0ELb0EEENS1_36VarlenDynamicPersistentTileSchedulerILi128ELi128ELi256ELi128ELb0ELb1ELb1ELb1ELb1ELb1EEEEEEEEEvNT_6ParamsE,"ax",@progbits
	.align	128
.text._ZN7cutlass13device_kernelIN5flash11enable_sm90INS1_16FlashAttnFwdSm90INS1_25CollectiveMainloopFwdSm90ILi2EN4cute5tupleIJNS5_1CILi1EEES8_S8_EEENS6_IJNS7_ILi128EEESA_SA_EEELi128ENS_10bfloat16_tEfNS_4arch4Sm90ELb1ELb0ELb1ELb1ELb1ELb1ELb0ELb1ELb1ELb1ELb0ELb0EEENS1_21CollectiveEpilogueFwdISB_S9_SC_SE_Li256ELb1ELb1ELb0ELb0EEENS1_36VarlenDynamicPersistentTileSchedulerILi128ELi128ELi256ELi128ELb0ELb1ELb1ELb1ELb1ELb1EEEEEEEEEvNT_6ParamsE:
        .type           _ZN7cutlass13device_kernelIN5flash11enable_sm90INS1_16FlashAttnFwdSm90INS1_25CollectiveMainloopFwdSm90ILi2EN4cute5tupleIJNS5_1CILi1EEES8_S8_EEENS6_IJNS7_ILi128EEESA_SA_EEELi128ENS_10bfloat16_tEfNS_4arch4Sm90ELb1ELb0ELb1ELb1ELb1ELb1ELb0ELb1ELb1ELb1ELb0ELb0EEENS1_21CollectiveEpilogueFwdISB_S9_SC_SE_Li256ELb1ELb1ELb0ELb0EEENS1_36VarlenDynamicPersistentTileSchedulerILi128ELi128ELi256ELi128ELb0ELb1ELb1ELb1ELb1ELb1EEEEEEEEEvNT_6ParamsE,@function
        .size           _ZN7cutlass13device_kernelIN5flash11enable_sm90INS1_16FlashAttnFwdSm90INS1_25CollectiveMainloopFwdSm90ILi2EN4cute5tupleIJNS5_1CILi1EEES8_S8_EEENS6_IJNS7_ILi128EEESA_SA_EEELi128ENS_10bfloat16_tEfNS_4arch4Sm90ELb1ELb0ELb1ELb1ELb1ELb1ELb0ELb1ELb1ELb1ELb0ELb0EEENS1_21CollectiveEpilogueFwdISB_S9_SC_SE_Li256ELb1ELb1ELb0ELb0EEENS1_36VarlenDynamicPersistentTileSchedulerILi128ELi128ELi256ELi128ELb0ELb1ELb1ELb1ELb1ELb1EEEEEEEEEvNT_6ParamsE,(.L_x_17 - _ZN7cutlass13device_kernelIN5flash11enable_sm90INS1_16FlashAttnFwdSm90INS1_25CollectiveMainloopFwdSm90ILi2EN4cute5tupleIJNS5_1CILi1EEES8_S8_EEENS6_IJNS7_ILi128EEESA_SA_EEELi128ENS_10bfloat16_tEfNS_4arch4Sm90ELb1ELb0ELb1ELb1ELb1ELb1ELb0ELb1ELb1ELb1ELb0ELb0EEENS1_21CollectiveEpilogueFwdISB_S9_SC_SE_Li256ELb1ELb1ELb0ELb0EEENS1_36VarlenDynamicPersistentTileSchedulerILi128ELi128ELi256ELi128ELb0ELb1ELb1ELb1ELb1ELb1EEEEEEEEEvNT_6ParamsE)
        .other          _ZN7cutlass13device_kernelIN5flash11enable_sm90INS1_16FlashAttnFwdSm90INS1_25CollectiveMainloopFwdSm90ILi2EN4cute5tupleIJNS5_1CILi1EEES8_S8_EEENS6_IJNS7_ILi128EEESA_SA_EEELi128ENS_10bfloat16_tEfNS_4arch4Sm90ELb1ELb0ELb1ELb1ELb1ELb1ELb0ELb1ELb1ELb1ELb0ELb0EEENS1_21CollectiveEpilogueFwdISB_S9_SC_SE_Li256ELb1ELb1ELb0ELb0EEENS1_36VarlenDynamicPersistentTileSchedulerILi128ELi128ELi256ELi128ELb0ELb1ELb1ELb1ELb1ELb1EEEEEEEEEvNT_6ParamsE,@"STO_CUDA_ENTRY STV_DEFAULT"
_ZN7cutlass13device_kernelIN5flash11enable_sm90INS1_16FlashAttnFwdSm90INS1_25CollectiveMainloopFwdSm90ILi2EN4cute5tupleIJNS5_1CILi1EEES8_S8_EEENS6_IJNS7_ILi128EEESA_SA_EEELi128ENS_10bfloat16_tEfNS_4arch4Sm90ELb1ELb0ELb1ELb1ELb1ELb1ELb0ELb1ELb1ELb1ELb0ELb0EEENS1_21CollectiveEpilogueFwdISB_S9_SC_SE_Li256ELb1ELb1ELb0ELb0EEENS1_36VarlenDynamicPersistentTileSchedulerILi128ELi128ELi256ELi128ELb0ELb1ELb1ELb1ELb1ELb1EEEEEEEEEvNT_6ParamsE:
[----:B------:R-:W-:Y:S01]  /*0000*/  LDC R1, c[0x0][0x37c] ;  /* 0x0000df00ff017b82 */ /* 0x000fe20000000800 */
[----:B------:R-:W-:Y:S05]  /*0010*/  EXIT ;  /* 0x000000000000794d */ /* 0x000fea0003800000 */
.L_x_8:
        /* <DEDUP_REMOVED lines=14> */
.L_x_17:


//--------------------- .nv.shared.reserved.0     --------------------------
	.section	.nv.shared.reserved.0,"aw",@nobits
	.weak		__nv_reservedSMEM_offset_0_alias
	.size		__nv_reservedSMEM_offset_0_alias, 0, 64
	.other		__nv_reservedSMEM_offset_0_alias,@"STO_CUDA_RESERVED_SHARED STV_DEFAULT"
__nv_reservedSMEM_offset_0_alias:
	.zero		0
	.zero		64


//--------------------- .nv.global                --------------------------
	.section	.nv.global,"aw",@nobits
.nv.global:
	.type		_ZN80_INTERNAL_53d2d09d_44_flash_fwd_hdim128_bf16_paged_softcap_sm90_cu_f3e6f9ee_28404cute1_E,@object
	.size		_ZN80_INTERNAL_53d2d09d_44_flash_fwd_hdim128_bf16_paged_softcap_sm90_cu_f3e6f9ee_28404cute1_E,(_ZN80_INTERNAL_53d2d09d_44_flash_fwd_hdim128_bf16_paged_softcap_sm90_cu_f3e6f9ee_28404cuda3std3__45__cpo6cbeginE - _ZN80_INTERNAL_53d2d09d_44_flash_fwd_hdim128_bf16_paged_softcap_sm90_cu_f3e6f9ee_28404cute1_E)
_ZN80_INTERNAL_53d2d09d_44_flash_fwd_hdim128_bf16_paged_softcap_sm90_cu_f3e6f9ee_28404cute1_E:
	.zero		1
	.type		_ZN80_INTERNAL_53d2d09d_44_flash_fwd_hdim128_bf16_paged_softcap_sm90_cu_f3e6f9ee_28404cuda3std3__45__cpo6cbeginE,@object
	.size		_ZN80_INTERNAL_53d2d09d_44_flash_fwd_hdim128_bf16_paged_softcap_sm90_cu_f3e6f9ee_28404cuda3std3__45__cpo6cbeginE,(_ZN80_INTERNAL_53d2d09d_44_flash_fwd_hdim128_bf16_paged_softcap_sm90_cu_f3e6f9ee_28404cuda3std3__48in_placeE - _ZN80_INTERNAL_53d2d09d_44_flash_fwd_hdim128_bf16_paged_softcap_sm90_cu_f3e6f9ee_28404cuda3std3__45__cpo6cbeginE)
_ZN80_INTERNAL_53d2d09d_44_flash_fwd_hdim128_bf16_paged_softcap_sm90_cu_f3e6f9ee_28404cuda3std3__45__cpo6cbeginE:
	.zero		1
	.type		_ZN80_INTERNAL_53d2d09d_44_flash_fwd_hdim128_bf16_paged_softcap_sm90_cu_f3e6f9ee_28404cuda3std3__48in_placeE,@object
	.size		_ZN80_INTERNAL_53d2d09d_44_flash_fwd_hdim128_bf16_paged_softcap_sm90_cu_f3e6f9ee_28404cuda3std3__48in_placeE,(_ZN80_INTERNAL_53d2d09d_44_flash_fwd_hdim128_bf16_paged_softcap_sm90_cu_f3e6f9ee_28404cuda3std6ranges3__45__cpo9iter_moveE - _ZN80_INTERNAL_53d2d09d_44_flash_fwd_hdim128_bf16_paged_softcap_sm90_cu_f3e6f9ee_28404cuda3std3__48in_placeE)
_ZN80_INTERNAL_53d2d09d_44_flash_fwd_hdim128_bf16_paged_softcap_sm90_cu_f3e6f9ee_28404cuda3std3__48in_placeE:
	.zero		1
	.type		_ZN80_INTERNAL_53d2d09d_44_flash_fwd_hdim128_bf16_paged_softcap_sm90_cu_f3e6f9ee_28404cuda3std6ranges3__45__cpo9iter_moveE,@object
	.size		_ZN80_INTERNAL_53d2d09d_44_flash_fwd_hdim128_bf16_paged_softcap_sm90_cu_f3e6f9ee_28404cuda3std6ranges3__45__cpo9iter_moveE,(_ZN80_INTERNAL_53d2d09d_44_flash_fwd_hdim128_bf16_paged_softcap_sm90_cu_f3e6f9ee_28404cuda3std3__45__cpo5beginE - _ZN80_INTERNAL_53d2d09d_44_flash_fwd_hdim128_bf16_paged_softcap_sm90_cu_f3e6f9ee_28404cuda3std6ranges3__45__cpo9iter_moveE)
_ZN80_INTERNAL_53d2d09d_44_flash_fwd_hdim128_bf16_paged_softcap_sm90_cu_f3e6f9ee_28404cuda3std6ranges3__45__cpo9iter_moveE:
	.zero		1
	.type		_ZN80_INTERNAL_53d2d09d_44_flash_fwd_hdim128_bf16_paged_softcap_sm90_cu_f3e6f9ee_28404cuda3std3__45__cpo5beginE,@object
	.size		_ZN80_INTERNAL_53d2d09d_44_flash_fwd_hdim128_bf16_paged_softcap_sm90_cu_f3e6f9ee_28404cuda3std3__45__cpo5beginE,(_ZN80_INTERNAL_53d2d09d_44_flash_fwd_hdim128_bf16_paged_softcap_sm90_cu_f3e6f9ee_28404cuda3std3__482_GLOBAL__N__53d2d09d_44_flash_fwd_hdim128_bf16_paged_softcap_sm90_cu_f3e6f9ee_28406ignoreE - _ZN80_INTERNAL_53d2d09d_44_flash_fwd_hdim128_bf16_paged_softcap_sm90_cu_f3e6f9ee_28404cuda3std3__45__cpo5beginE)
_ZN80_INTERNAL_53d2d09d_44_flash_fwd_hdim128_bf16_paged_softcap_sm90_cu_f3e6f9ee_28404cuda3std3__45__cpo5beginE:
	.zero		1
	.type		_ZN80_INTERNAL_53d2d09d_44_flash_fwd_hdim128_bf16_paged_softcap_sm90_cu_f3e6f9ee_28404cuda3std3__482_GLOBAL__N__53d2d09d_44_flash_fwd_hdim128_bf16_paged_softcap_sm90_cu_f3e6f9ee_28406ignoreE,@object
	.size		_ZN80_INTERNAL_53d2d09d_44_flash_fwd_hdim128_bf16_paged_softcap_sm90_cu_f3e6f9ee_28404cuda3std3__482_GLOBAL__N__53d2d09d_44_flash_fwd_hdim128_bf16_paged_softcap_sm90_cu_f3e6f9ee_28406ignoreE,(_ZN80_INTERNAL_53d2d09d_44_flash_fwd_hdim128_bf16_paged_softcap_sm90_cu_f3e6f9ee_28404cute7productE - _ZN80_INTERNAL_53d2d09d_44_flash_fwd_hdim128_bf16_paged_softcap_sm90_cu_f3e6f9ee_28404cuda3std3__482_GLOBAL__N__53d2d09d_44_flash_fwd_hdim128_bf16_paged_softcap_sm90_cu_f3e6f9ee_28406ignoreE)
_ZN80_INTERNAL_53d2d09d_44_flash_fwd_hdim128_bf16_paged_softcap_sm90_cu_f3e6f9ee_28404cuda3std3__482_GLOBAL__N__53d2d09d_44_flash_fwd_hdim128_bf16_paged_softcap_sm90_cu_f3e6f9ee_28406ignoreE:
	.zero		1
	.type		_ZN80_INTERNAL_53d2d09d_44_flash_fwd_hdim128_bf16_paged_softcap_sm90_cu_f3e6f9ee_28404cute7productE,@object
	.size		_ZN80_INTERNAL_53d2d09d_44_flash_fwd_hdim128_bf16_paged_softcap_sm90_cu_f3e6f9ee_28404cute7productE,(_ZN80_INTERNAL_53d2d09d_44_flash_fwd_hdim128_bf16_paged_softcap_sm90_cu_f3e6f9ee_28404cuda3std3__45__cpo3endE - _ZN80_INTERNAL_53d2d09d_44_flash_fwd_hdim128_bf16_paged_softcap_sm90_cu_f3e6f9ee_28404cute7productE)
_ZN80_INTERNAL_53d2d09d_44_flash_fwd_hdim128_bf16_paged_softcap_sm90_cu_f3e6f9ee_28404cute7productE:
	.zero		1
	.type		_ZN80_INTERNAL_53d2d09d_44_flash_fwd_hdim128_bf16_paged_softcap_sm90_cu_f3e6f9ee_28404cuda3std3__45__cpo3endE,@object
	.size		_ZN80_INTERNAL_53d2d09d_44_flash_fwd_hdim128_bf16_paged_softcap_sm90_cu_f3e6f9ee_28404cuda3std3__45__cpo3endE,(_ZN80_INTERNAL_53d2d09d_44_flash_fwd_hdim128_bf16_paged_softcap_sm90_cu_f3e6f9ee_28404cuda3std3__419piecewise_constructE - _ZN80_INTERNAL_53d2d09d_44_flash_fwd_hdim128_bf16_paged_softcap_sm90_cu_f3e6f9ee_28404cuda3std3__45__cpo3endE)
_ZN80_INTERNAL_53d2d09d_44_flash_fwd_hdim128_bf16_paged_softcap_sm90_cu_f3e6f9ee_28404cuda3std3__45__cpo3endE:
	.zero		1
	.type		_ZN80_INTERNAL_53d2d09d_44_flash_fwd_hdim128_bf16_paged_softcap_sm90_cu_f3e6f9ee_28404cuda3std3__419piecewise_constructE,@object
	.size		_ZN80_INTERNAL_53d2d09d_44_flash_fwd_hdim128_bf16_paged_softcap_sm90_cu_f3e6f9ee_28404cuda3std3__419piecewise_constructE,(_ZN80_INTERNAL_53d2d09d_44_flash_fwd_hdim128_bf16_paged_softcap_sm90_cu_f3e6f9ee_28404cuda3std3__45__cpo4cendE - _ZN80_INTERNAL_53d2d09d_44_flash_fwd_hdim128_bf16_paged_softcap_sm90_cu_f3e6f9ee_28404cuda3std3__419piecewise_constructE)
_ZN80_INTERNAL_53d2d09d_44_flash_fwd_hdim128_bf16_paged_softcap_sm90_cu_f3e6f9ee_28404cuda3std3__419piecewise_constructE:
	.zero		1
	.type		_ZN80_INTERNAL_53d2d09d_44_flash_fwd_hdim128_bf16_paged_softcap_sm90_cu_f3e6f9ee_28404cuda3std3__45__cpo4cendE,@object
	.size		_ZN80_INTERNAL_53d2d09d_44_flash_fwd_hdim128_bf16_paged_softcap_sm90_cu_f3e6f9ee_28404cuda3std3__45__cpo4cendE,(_ZN80_INTERNAL_53d2d09d_44_flash_fwd_hdim128_bf16_paged_softcap_sm90_cu_f3e6f9ee_28404cuda3std6ranges3__45__cpo4swapE - _ZN80_INTERNAL_53d2d09d_44_flash_fwd_hdim128_bf16_paged_softcap_sm90_cu_f3e6f9ee_28404cuda3std3__45__cpo4cendE)
_ZN80_INTERNAL_53d2d09d_44_flash_fwd_hdim128_bf16_paged_softcap_sm90_cu_f3e6f9ee_28404cuda3std3__45__cpo4cendE:
	.zero		1
	.type		_ZN80_INTERNAL_53d2d09d_44_flash_fwd_hdim128_bf16_paged_softcap_sm90_cu_f3e6f9ee_28404cuda3std6ranges3__45__cpo4swapE,@object
	.size		_ZN80_INTERNAL_53d2d09d_44_flash_fwd_hdim128_bf16_paged_softcap_sm90_cu_f3e6f9ee_28404cuda3std6ranges3__45__cpo4swapE,(.L_7 - _ZN80_INTERNAL_53d2d09d_44_flash_fwd_hdim128_bf16_paged_softcap_sm90_cu_f3e6f9ee_28404cuda3std6ranges3__45__cpo4swapE)
_ZN80_INTERNAL_53d2d09d_44_flash_fwd_hdim128_bf16_paged_softcap_sm90_cu_f3e6f9ee_28404cuda3std6ranges3__45__cpo4swapE:
	.zero		1
.L_7:


//--------------------- .nv.constant0._ZN7cutlass13device_kernelIN5flash11enable_sm90INS1_16FlashAttnFwdSm90INS1_25CollectiveMainloopFwdSm90ILi2EN4cute5tupleIJNS5_1CILi1EEES8_S8_EEENS6_IJNS7_ILi128EEESA_SA_EEELi128ENS_10bfloat16_tEfNS_4arch4Sm90ELb0ELb0ELb1ELb0ELb1ELb0ELb0ELb1ELb1ELb1ELb0ELb0EEENS1_21CollectiveEpilogueFwdISB_S9_SC_SE_Li256ELb0ELb1ELb0ELb0EEENS1_29StaticPersistentTileSchedulerILb0EEEEEEEEEvNT_6ParamsE --------------------------
	.section	.nv.constant0._ZN7cutlass13device_kernelIN5flash11enable_sm90INS1_16FlashAttnFwdSm90INS1_25CollectiveMainloopFwdSm90ILi2EN4cute5tupleIJNS5_1CILi1EEES8_S8_EEENS6_IJNS7_ILi128EEESA_SA_EEELi128ENS_10bfloat16_tEfNS_4arch4Sm90ELb0ELb0ELb1ELb0ELb1ELb0ELb0ELb1ELb1ELb1ELb0ELb0EEENS1_21CollectiveEpilogueFwdISB_S9_SC_SE_Li256ELb0ELb1ELb0ELb0EEENS1_29StaticPersistentTileSchedulerILb0EEEEEEEEEvNT_6ParamsE,"a",@progbits
	.sectionflags	@""
	.align	4
.nv.constant0._ZN7cutlass13device_kernelIN5flash11enable_sm90INS1_16FlashAttnFwdSm90INS1_25CollectiveMainloopFwdSm90ILi2EN4cute5tupleIJNS5_1CILi1EEES8_S8_EEENS6_IJNS7_ILi128EEESA_SA_EEELi128ENS_10bfloat16_tEfNS_4arch4Sm90ELb0ELb0ELb1ELb0ELb1ELb0ELb0ELb1ELb1ELb1ELb0ELb0EEENS1_21CollectiveEpilogueFwdISB_S9_SC_SE_Li256ELb0ELb1ELb0ELb0EEENS1_29StaticPersistentTileSchedulerILb0EEEEEEEEEvNT_6ParamsE:
	.zero		3456


//--------------------- .nv.constant0._ZN7cutlass13device_kernelIN5flash11enable_sm90INS1_16FlashAttnFwdSm90INS1_25CollectiveMainloopFwdSm90ILi2EN4cute5tupleIJNS5_1CILi1EEES8_S8_EEENS6_IJNS7_ILi128EEESA_SA_EEELi128ENS_10bfloat16_tEfNS_4arch4Sm90ELb0ELb0ELb1ELb1ELb1ELb0ELb0ELb1ELb1ELb1ELb0ELb0EEENS1_21CollectiveEpilogueFwdISB_S9_SC_SE_Li256ELb1ELb1ELb0ELb0EEENS1_36VarlenDynamicPersistentTileSchedulerILi128ELi128ELi256ELi128ELb0ELb1ELb1ELb0ELb1ELb1EEEEEEEEEvNT_6ParamsE --------------------------
	.section	.nv.constant0._ZN7cutlass13device_kernelIN5flash11enable_sm90INS1_16FlashAttnFwdSm90INS1_25CollectiveMainloopFwdSm90ILi2EN4cute5tupleIJNS5_1CILi1EEES8_S8_EEENS6_IJNS7_ILi128EEESA_SA_EEELi128ENS_10bfloat16_tEfNS_4arch4Sm90ELb0ELb0ELb1ELb1ELb1ELb0ELb0ELb1ELb1ELb1ELb0ELb0EEENS1_21CollectiveEpilogueFwdISB_S9_SC_SE_Li256ELb1ELb1ELb0ELb0EEENS1_36VarlenDynamicPersistentTileSchedulerILi128ELi128ELi256ELi128ELb0ELb1ELb1ELb0ELb1ELb1EEEEEEEEEvNT_6ParamsE,"a",@progbits
	.sectionflags	@""
	.align	4
.nv.constant0._ZN7cutlass13device_kernelIN5flash11enable_sm90INS1_16FlashAttnFwdSm90INS1_25CollectiveMainloopFwdSm90ILi2EN4cute5tupleIJNS5_1CILi1EEES8_S8_EEENS6_IJNS7_ILi128EEESA_SA_EEELi128ENS_10bfloat16_tEfNS_4arch4Sm90ELb0ELb0ELb1ELb1ELb1ELb0ELb0ELb1ELb1ELb1ELb0ELb0EEENS1_21CollectiveEpilogueFwdISB_S9_SC_SE_Li256ELb1ELb1ELb0ELb0EEENS1_36VarlenDynamicPersistentTileSchedulerILi128ELi128ELi256ELi128ELb0ELb1ELb1ELb0ELb1ELb1EEEEEEEEEvNT_6ParamsE:
	.zero		3584


//--------------------- .nv.constant0._ZN7cutlass13device_kernelIN5flash11enable_sm90INS1_16FlashAttnFwdSm90INS1_25CollectiveMainloopFwdSm90ILi2EN4cute5tupleIJNS5_1CILi1EEES8_S8_EEENS6_IJNS7_ILi128EEESA_SA_EEELi128ENS_10bfloat16_tEfNS_4arch4Sm90ELb0ELb0ELb1ELb1ELb1ELb1ELb0ELb1ELb1ELb1ELb0ELb0EEENS1_21CollectiveEpilogueFwdISB_S9_SC_SE_Li256ELb1ELb1ELb0ELb0EEENS1_36VarlenDynamicPersistentTileSchedulerILi128ELi128ELi256ELi128ELb0ELb1ELb1ELb0ELb1ELb1EEEEEEEEEvNT_6ParamsE --------------------------
	.section	.nv.constant0._ZN7cutlass13device_kernelIN5flash11enable_sm90INS1_16FlashAttnFwdSm90INS1_25CollectiveMainloopFwdSm90ILi2EN4cute5tupleIJNS5_1CILi1EEES8_S8_EEENS6_IJNS7_ILi128EEESA_SA_EEELi128ENS_10bfloat16_tEfNS_4arch4Sm90ELb0ELb0ELb1ELb1ELb1ELb1ELb0ELb1ELb1ELb1ELb0ELb0EEENS1_21CollectiveEpilogueFwdISB_S9_SC_SE_Li256ELb1ELb1ELb0ELb0EEENS1_36VarlenDynamicPersistentTileSchedulerILi128ELi128ELi256ELi128ELb0ELb1ELb1ELb0ELb1ELb1EEEEEEEEEvNT_6ParamsE,"a",@progbits
	.sectionflags	@""
	.align	4
.nv.constant0._ZN7cutlass13device_kernelIN5flash11enable_sm90INS1_16FlashAttnFwdSm90INS1_25CollectiveMainloopFwdSm90ILi2EN4cute5tupleIJNS5_1CILi1EEES8_S8_EEENS6_IJNS7_ILi128EEESA_SA_EEELi128ENS_10bfloat16_tEfNS_4arch4Sm90ELb0ELb0ELb1ELb1ELb1ELb1ELb0ELb1ELb1ELb1ELb0ELb0EEENS1_21CollectiveEpilogueFwdISB_S9_SC_SE_Li256ELb1ELb1ELb0ELb0EEENS1_36VarlenDynamicPersistentTileSchedulerILi128ELi128ELi256ELi128ELb0ELb1ELb1ELb0ELb1ELb1EEEEEEEEEvNT_6ParamsE:
	.zero		3584


//--------------------- .nv.constant0._ZN7cutlass13device_kernelIN5flash11enable_sm90INS1_16FlashAttnFwdSm90INS1_25CollectiveMainloopFwdSm90ILi2EN4cute5tupleIJNS5_1CILi1EEES8_S8_EEENS6_IJNS7_ILi128EEESA_SA_EEELi128ENS_10bfloat16_tEfNS_4arch4Sm90ELb0ELb1ELb1ELb0ELb1ELb0ELb0ELb1ELb1ELb1ELb0ELb0EEENS1_21CollectiveEpilogueFwdISB_S9_SC_SE_Li256ELb0ELb1ELb0ELb0EEENS1_30DynamicPersistentTileSchedulerILi256ELi128ELb0ELb1ELb1EEEEEEEEEvNT_6ParamsE --------------------------
	.section	.nv.constant0._ZN7cutlass13device_kernelIN5flash11enable_sm90INS1_16FlashAttnFwdSm90INS1_25CollectiveMainloopFwdSm90ILi2EN4cute5tupleIJNS5_1CILi1EEES8_S8_EEENS6_IJNS7_ILi128EEESA_SA_EEELi128ENS_10bfloat16_tEfNS_4arch4Sm90ELb0ELb1ELb1ELb0ELb1ELb0ELb0ELb1ELb1ELb1ELb0ELb0EEENS1_21CollectiveEpilogueFwdISB_S9_SC_SE_Li256ELb0ELb1ELb0ELb0EEENS1_30DynamicPersistentTileSchedulerILi256ELi128ELb0ELb1ELb1EEEEEEEEEvNT_6ParamsE,"a",@progbits
	.sectionflags	@""
	.align	4
.nv.constant0._ZN7cutlass13device_kernelIN5flash11enable_sm90INS1_16FlashAttnFwdSm90INS1_25CollectiveMainloopFwdSm90ILi2EN4cute5tupleIJNS5_1CILi1EEES8_S8_EEENS6_IJNS7_ILi128EEESA_SA_EEELi128ENS_10bfloat16_tEfNS_4arch4Sm90ELb0ELb1ELb1ELb0ELb1ELb0ELb0ELb1ELb1ELb1ELb0ELb0EEENS1_21CollectiveEpilogueFwdISB_S9_SC_SE_Li256ELb0ELb1ELb0ELb0EEENS1_30DynamicPersistentTileSchedulerILi256ELi128ELb0ELb1ELb1EEEEEEEEEvNT_6ParamsE:
	.zero		3584


//--------------------- .nv.constant0._ZN7cutlass13device_kernelIN5flash11enable_sm90INS1_16FlashAttnFwdSm90INS1_25CollectiveMainloopFwdSm90ILi2EN4cute5tupleIJNS5_1CILi1EEES8_S8_EEENS6_IJNS7_ILi128EEESA_SA_EEELi128ENS_10bfloat16_tEfNS_4arch4Sm90ELb0ELb1ELb1ELb1ELb1ELb0ELb0ELb1ELb1ELb1ELb0ELb0EEENS1_21CollectiveEpilogueFwdISB_S9_SC_SE_Li256ELb1ELb1ELb0ELb0EEENS1_36VarlenDynamicPersistentTileSchedulerILi128ELi128ELi256ELi128ELb0ELb1ELb1ELb1ELb0ELb1EEEEEEEEEvNT_6ParamsE --------------------------
	.section	.nv.constant0._ZN7cutlass13device_kernelIN5flash11enable_sm90INS1_16FlashAttnFwdSm90INS1_25CollectiveMainloopFwdSm90ILi2EN4cute5tupleIJNS5_1CILi1EEES8_S8_EEENS6_IJNS7_ILi128EEESA_SA_EEELi128ENS_10bfloat16_tEfNS_4arch4Sm90ELb0ELb1ELb1ELb1ELb1ELb0ELb0ELb1ELb1ELb1ELb0ELb0EEENS1_21CollectiveEpilogueFwdISB_S9_SC_SE_Li256ELb1ELb1ELb0ELb0EEENS1_36VarlenDynamicPersistentTileSchedulerILi128ELi128ELi256ELi128ELb0ELb1ELb1ELb1ELb0ELb1EEEEEEEEEvNT_6ParamsE,"a",@progbits
	.sectionflags	@""
	.align	4
.nv.constant0._ZN7cutlass13device_kernelIN5flash11enable_sm90INS1_16FlashAttnFwdSm90INS1_25CollectiveMainloopFwdSm90ILi2EN4cute5tupleIJNS5_1CILi1EEES8_S8_EEENS6_IJNS7_ILi128EEESA_SA_EEELi128ENS_10bfloat16_tEfNS_4arch4Sm90ELb0ELb1ELb1ELb1ELb1ELb0ELb0ELb1ELb1ELb1ELb0ELb0EEENS1_21CollectiveEpilogueFwdISB_S9_SC_SE_Li256ELb1ELb1ELb0ELb0EEENS1_36VarlenDynamicPersistentTileSchedulerILi128ELi128ELi256ELi128ELb0ELb1ELb1ELb1ELb0ELb1EEEEEEEEEvNT_6ParamsE:
	.zero		3584


//--------------------- .nv.constant0._ZN7cutlass13device_kernelIN5flash11enable_sm90INS1_16FlashAttnFwdSm90INS1_25CollectiveMainloopFwdSm90ILi2EN4cute5tupleIJNS5_1CILi1EEES8_S8_EEENS6_IJNS7_ILi128EEESA_SA_EEELi128ENS_10bfloat16_tEfNS_4arch4Sm90ELb0ELb1ELb1ELb1ELb1ELb1ELb0ELb1ELb1ELb1ELb0ELb0EEENS1_21CollectiveEpilogueFwdISB_S9_SC_SE_Li256ELb1ELb1ELb0ELb0EEENS1_36VarlenDynamicPersistentTileSchedulerILi128ELi128ELi256ELi128ELb0ELb1ELb1ELb1ELb0ELb1EEEEEEEEEvNT_6ParamsE --------------------------
	.section	.nv.constant0._ZN7cutlass13device_kernelIN5flash11enable_sm90INS1_16FlashAttnFwdSm90INS1_25CollectiveMainloopFwdSm90ILi2EN4cute5tupleIJNS5_1CILi1EEES8_S8_EEENS6_IJNS7_ILi128EEESA_SA_EEELi128ENS_10bfloat16_tEfNS_4arch4Sm90ELb0ELb1ELb1ELb1ELb1ELb1ELb0ELb1ELb1ELb1ELb0ELb0EEENS1_21CollectiveEpilogueFwdISB_S9_SC_SE_Li256ELb1ELb1ELb0ELb0EEENS1_36VarlenDynamicPersistentTileSchedulerILi128ELi128ELi256ELi128ELb0ELb1ELb1ELb1ELb0ELb1EEEEEEEEEvNT_6ParamsE,"a",@progbits
	.sectionflags	@""
	.align	4
.nv.constant0._ZN7cutlass13device_kernelIN5flash11enable_sm90INS1_16FlashAttnFwdSm90INS1_25CollectiveMainloopFwdSm90ILi2EN4cute5tupleIJNS5_1CILi1EEES8_S8_EEENS6_IJNS7_ILi128EEESA_SA_EEELi128ENS_10bfloat16_tEfNS_4arch4Sm90ELb0ELb1ELb1ELb1ELb1ELb1ELb0ELb1ELb1ELb1ELb0ELb0EEENS1_21CollectiveEpilogueFwdISB_S9_SC_SE_Li256ELb1ELb1ELb0ELb0EEENS1_36VarlenDynamicPersistentTileSchedulerILi128ELi128ELi256ELi128ELb0ELb1ELb1ELb1ELb0ELb1EEEEEEEEEvNT_6ParamsE:
	.zero		3584


//--------------------- .nv.constant0._ZN7cutlass13device_kernelIN5flash11enable_sm90INS1_16FlashAttnFwdSm90INS1_25CollectiveMainloopFwdSm90ILi2EN4cute5tupleIJNS5_1CILi1EEES8_S8_EEENS6_IJNS7_ILi128EEESA_SA_EEELi128ENS_10bfloat16_tEfNS_4arch4Sm90ELb1ELb0ELb1ELb0ELb1ELb0ELb0ELb1ELb1ELb1ELb0ELb0EEENS1_21CollectiveEpilogueFwdISB_S9_SC_SE_Li256ELb0ELb1ELb0ELb0EEENS1_30DynamicPersistentTileSchedulerILi256ELi128ELb0ELb1ELb1EEEEEEEEEvNT_6ParamsE --------------------------
	.section	.nv.constant0._ZN7cutlass13device_kernelIN5flash11enable_sm90INS1_16FlashAttnFwdSm90INS1_25CollectiveMainloopFwdSm90ILi2EN4cute5tupleIJNS5_1CILi1EEES8_S8_EEENS6_IJNS7_ILi128EEESA_SA_EEELi128ENS_10bfloat16_tEfNS_4arch4Sm90ELb1ELb0ELb1ELb0ELb1ELb0ELb0ELb1ELb1ELb1ELb0ELb0EEENS1_21CollectiveEpilogueFwdISB_S9_SC_SE_Li256ELb0ELb1ELb0ELb0EEENS1_30DynamicPersistentTileSchedulerILi256ELi128ELb0ELb1ELb1EEEEEEEEEvNT_6ParamsE,"a",@progbits
	.sectionflags	@""
	.align	4
.nv.constant0._ZN7cutlass13device_kernelIN5flash11enable_sm90INS1_16FlashAttnFwdSm90INS1_25CollectiveMainloopFwdSm90ILi2EN4cute5tupleIJNS5_1CILi1EEES8_S8_EEENS6_IJNS7_ILi128EEESA_SA_EEELi128ENS_10bfloat16_tEfNS_4arch4Sm90ELb1ELb0ELb1ELb0ELb1ELb0ELb0ELb1ELb1ELb1ELb0ELb0EEENS1_21CollectiveEpilogueFwdISB_S9_SC_SE_Li256ELb0ELb1ELb0ELb0EEENS1_30DynamicPersistentTileSchedulerILi256ELi128ELb0ELb1ELb1EEEEEEEEEvNT_6ParamsE:
	.zero		3584


//--------------------- .nv.constant0._ZN7cutlass13device_kernelIN5flash11enable_sm90INS1_16FlashAttnFwdSm90INS1_25CollectiveMainloopFwdSm90ILi2EN4cute5tupleIJNS5_1CILi1EEES8_S8_EEENS6_IJNS7_ILi128EEESA_SA_EEELi128ENS_10bfloat16_tEfNS_4arch4Sm90ELb1ELb0ELb1ELb1ELb1ELb0ELb0ELb1ELb1ELb1ELb0ELb0EEENS1_21CollectiveEpilogueFwdISB_S9_SC_SE_Li256ELb1ELb1ELb0ELb0EEENS1_36VarlenDynamicPersistentTileSchedulerILi128ELi128ELi256ELi128ELb0ELb1ELb1ELb1ELb1ELb1EEEEEEEEEvNT_6ParamsE --------------------------
	.section	.nv.constant0._ZN7cutlass13device_kernelIN5flash11enable_sm90INS1_16FlashAttnFwdSm90INS1_25CollectiveMainloopFwdSm90ILi2EN4cute5tupleIJNS5_1CILi1EEES8_S8_EEENS6_IJNS7_ILi128EEESA_SA_EEELi128ENS_10bfloat16_tEfNS_4arch4Sm90ELb1ELb0ELb1ELb1ELb1ELb0ELb0ELb1ELb1ELb1ELb0ELb0EEENS1_21CollectiveEpilogueFwdISB_S9_SC_SE_Li256ELb1ELb1ELb0ELb0EEENS1_36VarlenDynamicPersistentTileSchedulerILi128ELi128ELi256ELi128ELb0ELb1ELb1ELb1ELb1ELb1EEEEEEEEEvNT_6ParamsE,"a",@progbits
	.sectionflags	@""
	.align	4
.nv.constant0._ZN7cutlass13device_kernelIN5flash11enable_sm90INS1_16FlashAttnFwdSm90INS1_25CollectiveMainloopFwdSm90ILi2EN4cute5tupleIJNS5_1CILi1EEES8_S8_EEENS6_IJNS7_ILi128EEESA_SA_EEELi128ENS_10bfloat16_tEfNS_4arch4Sm90ELb1ELb0ELb1ELb1ELb1ELb0ELb0ELb1ELb1ELb1ELb0ELb0EEENS1_21CollectiveEpilogueFwdISB_S9_SC_SE_Li256ELb1ELb1ELb0ELb0EEENS1_36VarlenDynamicPersistentTileSchedulerILi128ELi128ELi256ELi128ELb0ELb1ELb1ELb1ELb1ELb1EEEEEEEEEvNT_6ParamsE:
	.zero		3584


//--------------------- .nv.constant0._ZN7cutlass13device_kernelIN5flash11enable_sm90INS1_16FlashAttnFwdSm90INS1_25CollectiveMainloopFwdSm90ILi2EN4cute5tupleIJNS5_1CILi1EEES8_S8_EEENS6_IJNS7_ILi128EEESA_SA_EEELi128ENS_10bfloat16_tEfNS_4arch4Sm90ELb1ELb0ELb1ELb1ELb1ELb1ELb0ELb1ELb1ELb1ELb0ELb0EEENS1_21CollectiveEpilogueFwdISB_S9_SC_SE_Li256ELb1ELb1ELb0ELb0EEENS1_36VarlenDynamicPersistentTileSchedulerILi128ELi128ELi256ELi128ELb0ELb1ELb1ELb1ELb1ELb1EEEEEEEEEvNT_6ParamsE --------------------------
	.section	.nv.constant0._ZN7cutlass13device_kernelIN5flash11enable_sm90INS1_16FlashAttnFwdSm90INS1_25CollectiveMainloopFwdSm90ILi2EN4cute5tupleIJNS5_1CILi1EEES8_S8_EEENS6_IJNS7_ILi128EEESA_SA_EEELi128ENS_10bfloat16_tEfNS_4arch4Sm90ELb1ELb0ELb1ELb1ELb1ELb1ELb0ELb1ELb1ELb1ELb0ELb0EEENS1_21CollectiveEpilogueFwdISB_S9_SC_SE_Li256ELb1ELb1ELb0ELb0EEENS1_36VarlenDynamicPersistentTileSchedulerILi128ELi128ELi256ELi128ELb0ELb1ELb1ELb1ELb1ELb1EEEEEEEEEvNT_6ParamsE,"a",@progbits
	.sectionflags	@""
	.align	4
.nv.constant0._ZN7cutlass13device_kernelIN5flash11enable_sm90INS1_16FlashAttnFwdSm90INS1_25CollectiveMainloopFwdSm90ILi2EN4cute5tupleIJNS5_1CILi1EEES8_S8_EEENS6_IJNS7_ILi128EEESA_SA_EEELi128ENS_10bfloat16_tEfNS_4arch4Sm90ELb1ELb0ELb1ELb1ELb1ELb1ELb0ELb1ELb1ELb1ELb0ELb0EEENS1_21CollectiveEpilogueFwdISB_S9_SC_SE_Li256ELb1ELb1ELb0ELb0EEENS1_36VarlenDynamicPersistentTileSchedulerILi128ELi128ELi256ELi128ELb0ELb1ELb1ELb1ELb1ELb1EEEEEEEEEvNT_6ParamsE:
	.zero		3584


//--------------------- SYMBOLS --------------------------

	.type		.nv.reservedSmem.offset0,@object
	.size		.nv.reservedSmem.offset0,0x4
